def matmul_kernel(
    a_ptr,
    b_ptr,
    c_ptr,
    M,
    N,
    K,
    stride_am,
    stride_ak,
    stride_bk,
    stride_bn,
    stride_cm,
    stride_cn,
    BLOCK_M: tl.constexpr,
    BLOCK_N: tl.constexpr,
    BLOCK_K: tl.constexpr,
    GROUP_M: tl.constexpr,
):
    pid = tl.program_id(axis=0)
    num_pid_m = tl.cdiv(M, BLOCK_M)
    num_pid_n = tl.cdiv(N, BLOCK_N)
    num_pid_in_group = GROUP_M * num_pid_n
    group_id = pid // num_pid_in_group
    first_pid_m = group_id * GROUP_M
    group_size_m = min(num_pid_m - first_pid_m, GROUP_M)
    pid_m = first_pid_m + ((pid % num_pid_in_group) % group_size_m)
    pid_n = (pid % num_pid_in_group) // group_size_m

    offs_am = (pid_m * BLOCK_M + tl.arange(0, BLOCK_M)) % M
    offs_bn = (pid_n * BLOCK_N + tl.arange(0, BLOCK_N)) % N
    offs_k = tl.arange(0, BLOCK_K)
    a_ptrs = a_ptr + offs_am[:, None] * stride_am + offs_k[None, :] * stride_ak
    b_ptrs = b_ptr + offs_k[:, None] * stride_bk + offs_bn[None, :] * stride_bn

    acc = tl.zeros((BLOCK_M, BLOCK_N), dtype=tl.float32)
    for kk in range(0, tl.cdiv(K, BLOCK_K)):
        a = tl.load(a_ptrs, mask=offs_k[None, :] < K - kk * BLOCK_K, other=0.0)
        b = tl.load(b_ptrs, mask=offs_k[:, None] < K - kk * BLOCK_K, other=0.0)
        acc = tl.dot(a, b, acc)
        a_ptrs += BLOCK_K * stride_ak
        b_ptrs += BLOCK_K * stride_bk

    c = acc.to(c_ptr.dtype.element_ty)
    offs_cm = pid_m * BLOCK_M + tl.arange(0, BLOCK_M)
    offs_cn = pid_n * BLOCK_N + tl.arange(0, BLOCK_N)
    c_ptrs = c_ptr + offs_cm[:, None] * stride_cm + offs_cn[None, :] * stride_cn
    mask = (offs_cm[:, None] < M) & (offs_cn[None, :] < N)
    tl.store(c_ptrs, c, mask=mask)

# config = {"BLOCK_K": 64, "BLOCK_M": 64, "BLOCK_N": 256, "GROUP_M": 8, "arch": "sm_80", "dtype": "fp32", "num_ctas": 1, "num_stages": 3, "num_warps": 8}
# arch = sm_80


// ===== COMPILED SASS (sm_80) =====

	.target	sm_80

	.elftype	@"ET_EXEC"


//--------------------- .note.nv.tkinfo           --------------------------
	.section	.note.nv.tkinfo,"",@"SHT_NOTE"
	.sectionflags	@"SHF_NOTE_NV_TKINFO"
	.tkinfo
        /*0018*/ 	.word	0x00000002
        /*0030*/ 	.string	""
        /*0030*/ 	.string	"ptxas"
        /*0030*/ 	.string	"Cuda compilation tools, release 13.0, V13.0.88"
        /*0030*/ 	.string	"Build cuda_13.0.r13.0/compiler.36424714_0"
        /*0030*/ 	.string	"-v  -suppress-debug-info  -lineinfo  -arch sm_80 "



//--------------------- .note.nv.cuinfo           --------------------------
	.section	.note.nv.cuinfo,"",@"SHT_NOTE"
	.sectionflags	@"SHF_NOTE_NV_CUINFO"
        /*0018*/ 	.short	0x0002
        /*001a*/ 	.short	0x0050
        /*001c*/ 	.short	0x0082
	.zero		2


//--------------------- .nv.info                  --------------------------
	.section	.nv.info,"",@"SHT_CUDA_INFO"
	.align	4


	//----- nvinfo : EIATTR_REGCOUNT
	.align		4
        /*0000*/ 	.byte	0x04, 0x2f
        /*0002*/ 	.short	(.L_1 - .L_0)
	.align		4
.L_0:
        /*0004*/ 	.word	index@(matmul_kernel)
        /*0008*/ 	.word	0x000000ff


	//----- nvinfo : EIATTR_FRAME_SIZE
	.align		4
.L_1:
        /*000c*/ 	.byte	0x04, 0x11
        /*000e*/ 	.short	(.L_3 - .L_2)
	.align		4
.L_2:
        /*0010*/ 	.word	index@(matmul_kernel)
        /*0014*/ 	.word	0x00000138


	//----- nvinfo : EIATTR_MIN_STACK_SIZE
	.align		4
.L_3:
        /*0018*/ 	.byte	0x04, 0x12
        /*001a*/ 	.short	(.L_5 - .L_4)
	.align		4
.L_4:
        /*001c*/ 	.word	index@(matmul_kernel)
        /*0020*/ 	.word	0x00000138
.L_5:


//--------------------- .nv.info.matmul_kernel    --------------------------
	.section	.nv.info.matmul_kernel,"",@"SHT_CUDA_INFO"
	.sectionflags	@""
	.align	4


	//----- nvinfo : EIATTR_CUDA_API_VERSION
	.align		4
        /*0000*/ 	.byte	0x04, 0x37
        /*0002*/ 	.short	(.L_7 - .L_6)
.L_6:
        /*0004*/ 	.word	0x00000082


	//----- nvinfo : EIATTR_SW2861232_WAR
	.align		4
.L_7:
        /*0008*/ 	.byte	0x01, 0x35
	.zero		2


	//----- nvinfo : EIATTR_PARAM_CBANK
	.align		4
        /*000c*/ 	.byte	0x04, 0x0a
        /*000e*/ 	.short	(.L_9 - .L_8)
	.align		4
.L_8:
        /*0010*/ 	.word	index@(.nv.constant0.matmul_kernel)
        /*0014*/ 	.short	0x0160
        /*0016*/ 	.short	0x0050


	//----- nvinfo : EIATTR_CBANK_PARAM_SIZE
	.align		4
.L_9:
        /*0018*/ 	.byte	0x03, 0x19
        /*001a*/ 	.short	0x0050


	//----- nvinfo : EIATTR_KPARAM_INFO
	.align		4
        /*001c*/ 	.byte	0x04, 0x17
        /*001e*/ 	.short	(.L_11 - .L_10)
.L_10:
        /*0020*/ 	.word	0x00000000
        /*0024*/ 	.short	0x000d
        /*0026*/ 	.short	0x0048
        /*0028*/ 	.byte	0x00, 0xf4, 0x21, 0x00


	//----- nvinfo : EIATTR_KPARAM_INFO
	.align		4
.L_11:
        /*002c*/ 	.byte	0x04, 0x17
        /*002e*/ 	.short	(.L_13 - .L_12)
.L_12:
        /*0030*/ 	.word	0x00000000
        /*0034*/ 	.short	0x000c
        /*0036*/ 	.short	0x0040
        /*0038*/ 	.byte	0x00, 0xf4, 0x21, 0x00


	//----- nvinfo : EIATTR_KPARAM_INFO
	.align		4
.L_13:
        /*003c*/ 	.byte	0x04, 0x17
        /*003e*/ 	.short	(.L_15 - .L_14)
.L_14:
        /*0040*/ 	.word	0x00000000
        /*0044*/ 	.short	0x000b
        /*0046*/ 	.short	0x0038
        /*0048*/ 	.byte	0x00, 0xf0, 0x11, 0x00


	//----- nvinfo : EIATTR_KPARAM_INFO
	.align		4
.L_15:
        /*004c*/ 	.byte	0x04, 0x17
        /*004e*/ 	.short	(.L_17 - .L_16)
.L_16:
        /*0050*/ 	.word	0x00000000
        /*0054*/ 	.short	0x000a
        /*0056*/ 	.short	0x0034
        /*0058*/ 	.byte	0x00, 0xf0, 0x11, 0x00


	//----- nvinfo : EIATTR_KPARAM_INFO
	.align		4
.L_17:
        /*005c*/ 	.byte	0x04, 0x17
        /*005e*/ 	.short	(.L_19 - .L_18)
.L_18:
        /*0060*/ 	.word	0x00000000
        /*0064*/ 	.short	0x0009
        /*0066*/ 	.short	0x0030
        /*0068*/ 	.byte	0x00, 0xf0, 0x11, 0x00


	//----- nvinfo : EIATTR_KPARAM_INFO
	.align		4
.L_19:
        /*006c*/ 	.byte	0x04, 0x17
        /*006e*/ 	.short	(.L_21 - .L_20)
.L_20:
        /*0070*/ 	.word	0x00000000
        /*0074*/ 	.short	0x0008
        /*0076*/ 	.short	0x002c
        /*0078*/ 	.byte	0x00, 0xf0, 0x11, 0x00


	//----- nvinfo : EIATTR_KPARAM_INFO
	.align		4
.L_21:
        /*007c*/ 	.byte	0x04, 0x17
        /*007e*/ 	.short	(.L_23 - .L_22)
.L_22:
        /*0080*/ 	.word	0x00000000
        /*0084*/ 	.short	0x0007
        /*0086*/ 	.short	0x0028
        /*0088*/ 	.byte	0x00, 0xf0, 0x11, 0x00


	//----- nvinfo : EIATTR_KPARAM_INFO
	.align		4
.L_23:
        /*008c*/ 	.byte	0x04, 0x17
        /*008e*/ 	.short	(.L_25 - .L_24)
.L_24:
        /*0090*/ 	.word	0x00000000
        /*0094*/ 	.short	0x0006
        /*0096*/ 	.short	0x0024
        /*0098*/ 	.byte	0x00, 0xf0, 0x11, 0x00


	//----- nvinfo : EIATTR_KPARAM_INFO
	.align		4
.L_25:
        /*009c*/ 	.byte	0x04, 0x17
        /*009e*/ 	.short	(.L_27 - .L_26)
.L_26:
        /*00a0*/ 	.word	0x00000000
        /*00a4*/ 	.short	0x0005
        /*00a6*/ 	.short	0x0020
        /*00a8*/ 	.byte	0x00, 0xf0, 0x11, 0x00


	//----- nvinfo : EIATTR_KPARAM_INFO
	.align		4
.L_27:
        /*00ac*/ 	.byte	0x04, 0x17
        /*00ae*/ 	.short	(.L_29 - .L_28)
.L_28:
        /*00b0*/ 	.word	0x00000000
        /*00b4*/ 	.short	0x0004
        /*00b6*/ 	.short	0x001c
        /*00b8*/ 	.byte	0x00, 0xf0, 0x11, 0x00


	//----- nvinfo : EIATTR_KPARAM_INFO
	.align		4
.L_29:
        /*00bc*/ 	.byte	0x04, 0x17
        /*00be*/ 	.short	(.L_31 - .L_30)
.L_30:
        /*00c0*/ 	.word	0x00000000
        /*00c4*/ 	.short	0x0003
        /*00c6*/ 	.short	0x0018
        /*00c8*/ 	.byte	0x00, 0xf0, 0x11, 0x00


	//----- nvinfo : EIATTR_KPARAM_INFO
	.align		4
.L_31:
        /*00cc*/ 	.byte	0x04, 0x17
        /*00ce*/ 	.short	(.L_33 - .L_32)
.L_32:
        /*00d0*/ 	.word	0x00000000
        /*00d4*/ 	.short	0x0002
        /*00d6*/ 	.short	0x0010
        /*00d8*/ 	.byte	0x00, 0xf4, 0x21, 0x00


	//----- nvinfo : EIATTR_KPARAM_INFO
	.align		4
.L_33:
        /*00dc*/ 	.byte	0x04, 0x17
        /*00de*/ 	.short	(.L_35 - .L_34)
.L_34:
        /*00e0*/ 	.word	0x00000000
        /*00e4*/ 	.short	0x0001
        /*00e6*/ 	.short	0x0008
        /*00e8*/ 	.byte	0x00, 0xf4, 0x21, 0x00


	//----- nvinfo : EIATTR_KPARAM_INFO
	.align		4
.L_35:
        /*00ec*/ 	.byte	0x04, 0x17
        /*00ee*/ 	.short	(.L_37 - .L_36)
.L_36:
        /*00f0*/ 	.word	0x00000000
        /*00f4*/ 	.short	0x0000
        /*00f6*/ 	.short	0x0000
        /*00f8*/ 	.byte	0x00, 0xf4, 0x21, 0x00


	//----- nvinfo : EIATTR_MAXREG_COUNT
	.align		4
.L_37:
        /*00fc*/ 	.byte	0x03, 0x1b
        /*00fe*/ 	.short	0x00ff


	//----- nvinfo : EIATTR_NUM_BARRIERS
	.align		4
        /*0100*/ 	.byte	0x02, 0x4c
        /*0102*/ 	.byte	0x01
	.zero		1


	//----- nvinfo : EIATTR_ANNOTATIONS
	.align		4
        /*0104*/ 	.byte	0x04, 0x55
        /*0106*/ 	.short	(.L_39 - .L_38)


	//   ....[0]....
.L_38:
        /*0108*/ 	.word	0x00000001
        /*010c*/ 	.byte	0xe0, 0x07, 0x00, 0x00, 0x01, 0x00, 0x00, 0x00, 0x60, 0x08, 0x00, 0x00, 0x01, 0x00, 0x00, 0x00
        /* <DEDUP_REMOVED lines=77> */
        /*05ec*/ 	.byte	0x90, 0xd4, 0x00, 0x00


	//----- nvinfo : EIATTR_MERCURY_ISA_VERSION
	.align		4
.L_39:
        /*05f0*/ 	.byte	0x03, 0x5f
        /*05f2*/ 	.short	0x0000


	//----- nvinfo : EIATTR_EXIT_INSTR_OFFSETS
	.align		4
        /*05f4*/ 	.byte	0x04, 0x1c
        /*05f6*/ 	.short	(.L_41 - .L_40)


	//   ....[0]....
.L_40:
        /*05f8*/ 	.word	0x0000d780


	//   ....[1]....
        /*05fc*/ 	.word	0x0000d7a0


	//----- nvinfo : EIATTR_REQNTID
	.align		4
.L_41:
        /*0600*/ 	.byte	0x04, 0x10
        /*0602*/ 	.short	(.L_43 - .L_42)
.L_42:
        /*0604*/ 	.word	0x00000100
        /*0608*/ 	.word	0x00000001
        /*060c*/ 	.word	0x00000001
.L_43:


//--------------------- .nv.callgraph             --------------------------
	.section	.nv.callgraph,"",@"SHT_CUDA_CALLGRAPH"
	.align	4
	.sectionentsize	8
	.align		4
        /*0000*/ 	.word	0x00000000
	.align		4
        /*0004*/ 	.word	0xffffffff
	.align		4
        /*0008*/ 	.word	0x00000000
	.align		4
        /*000c*/ 	.word	0xfffffffe
	.align		4
        /*0010*/ 	.word	0x00000000
	.align		4
        /*0014*/ 	.word	0xfffffffd
	.align		4
        /*0018*/ 	.word	0x00000000
	.align		4
        /*001c*/ 	.word	0xfffffffc


//--------------------- .nv.rel.action            --------------------------
	.section	.nv.rel.action,"",@"SHT_CUDA_RELOCINFO"
	.align	8
	.sectionentsize	8
        /*0000*/ 	.byte	0x73, 0x00, 0x00, 0x00, 0x00, 0x00, 0x00, 0x00, 0x00, 0x00, 0x00, 0x11, 0x25, 0x00, 0x05, 0x36


//--------------------- .nv.constant0.matmul_kernel --------------------------
	.section	.nv.constant0.matmul_kernel,"a",@progbits
	.sectionflags	@""
	.align	4
.nv.constant0.matmul_kernel:
	.zero		432


//--------------------- .text.matmul_kernel       --------------------------
	.section	.text.matmul_kernel,"ax",@progbits
	.sectioninfo	@"SHI_REGISTERS=255"
	.align	128
        .global         matmul_kernel
        .type           matmul_kernel,@function
        .size           matmul_kernel,(.L_x_4 - matmul_kernel)
        .other          matmul_kernel,@"STO_CUDA_ENTRY STV_DEFAULT"
matmul_kernel:
.text.matmul_kernel:
[----:B------:R-:W-:Y:S02]  /*0000*/  IMAD.MOV.U32 R1, RZ, RZ, c[0x0][0x28] ;  /* 0x00000a00ff017624 */ /* 0x000fe400078e00ff */
[----:B------:R-:W-:Y:S01]  /*0010*/  IMAD.MOV.U32 R0, RZ, RZ, c[0x0][0x17c] ;  /* 0x00005f00ff007624 */ /* 0x000fe200078e00ff */
[----:B------:R-:W1:Y:S01]  /*0020*/  S2R R8, SR_CTAID.X ;  /* 0x0000000000087919 */ /* 0x000e620000002500 */
[----:B------:R-:W-:Y:S01]  /*0030*/  IABS R11, c[0x0][0x178] ;  /* 0x00005e00000b7a13 */ /* 0x000fe20000000000 */
[----:B------:R-:W-:Y:S01]  /*0040*/  UMOV UR5, 0x3f ;  /* 0x0000003f00057882 */ /* 0x000fe20000000000 */
[----:B------:R-:W-:Y:S01]  /*0050*/  IADD3 R1, R1, -0x138, RZ ;  /* 0xfffffec801017810 */ /* 0x000fe20007ffe0ff */
[----:B------:R-:W2:Y:S01]  /*0060*/  S2R R236, SR_TID.X ;  /* 0x0000000000ec7919 */ /* 0x000ea20000002100 */
[----:B------:R-:W-:Y:S01]  /*0070*/  IADD3 R0, R0, 0xff, RZ ;  /* 0x000000ff00007810 */ /* 0x000fe20007ffe0ff */
[----:B------:R-:W-:Y:S01]  /*0080*/  ULDC UR9, c[0x0][0x180] ;  /* 0x0000600000097ab9 */ /* 0x000fe20000000800 */
[----:B------:R-:W-:Y:S01]  /*0090*/  LOP3.LUT R228, RZ, c[0x0][0x17c], RZ, 0x33, !PT ;  /* 0x00005f00ffe47a12 */ /* 0x000fe200078e33ff */
[----:B------:R-:W-:Y:S01]  /*00a0*/  UIADD3 UR5, UR5, UR9, URZ ;  /* 0x0000000905057290 */ /* 0x000fe2000fffe03f */
[----:B------:R-:W-:Y:S01]  /*00b0*/  SHF.R.S32.HI R3, RZ, 0x1f, R0 ;  /* 0x0000001fff037819 */ /* 0x000fe20000011400 */
[----:B------:R-:W-:-:S02]  /*00c0*/  ULDC.64 UR14, c[0x0][0x118] ;  /* 0x00004600000e7ab9 */ /* 0x000fc40000000a00 */
[----:B------:R-:W-:Y:S01]  /*00d0*/  UISETP.GT.AND UP0, UPT, UR5, 0x3f, UPT ;  /* 0x0000003f0500788c */ /* 0x000fe2000bf04270 */
[----:B------:R-:W-:Y:S01]  /*00e0*/  LEA.HI R3, R3, R0, RZ, 0x8 ;  /* 0x0000000003037211 */ /* 0x000fe200078f40ff */
[----:B------:R-:W-:Y:S02]  /*00f0*/  UISETP.GT.AND UP1, UPT, UR5, 0x7f, UPT ;  /* 0x0000007f0500788c */ /* 0x000fe4000bf24270 */
[----:B------:R-:W-:Y:S01]  /*0100*/  USEL UR4, URZ, 0x4, !UP0 ;  /* 0x000000043f047887 */ /* 0x000fe2000c000000 */
[----:B------:R-:W-:Y:S01]  /*0110*/  SHF.R.S32.HI R3, RZ, 0x8, R3 ;  /* 0x00000008ff037819 */ /* 0x000fe20000011403 */
[----:B------:R-:W-:Y:S02]  /*0120*/  ULDC.64 UR6, c[0x0][0x188] ;  /* 0x0000620000067ab9 */ /* 0x000fe40000000a00 */
[----:B------:R-:W-:Y:S02]  /*0130*/  USHF.L.U32 UR6, UR6, 0x6, URZ ;  /* 0x0000000606067899 */ /* 0x000fe4000800063f */
[----:B------:R-:W-:Y:S01]  /*0140*/  IMAD.SHL.U32 R5, R3, 0x8, RZ ;  /* 0x0000000803057824 */ /* 0x000fe200078e00ff */
[----:B------:R-:W-:Y:S01]  /*0150*/  USHF.L.U32 UR7, UR7, 0x6, URZ ;  /* 0x0000000607077899 */ /* 0x000fe2000800063f */
[----:B-1----:R-:W-:-:S03]  /*0160*/  IABS R6, R8 ;  /* 0x0000000800067213 */ /* 0x002fc60000000000 */
[-C--:B------:R-:W-:Y:S02]  /*0170*/  IABS R7, R5.reuse ;  /* 0x0000000500077213 */ /* 0x080fe40000000000 */
[----:B------:R-:W-:Y:S02]  /*0180*/  IABS R10, R5 ;  /* 0x00000005000a7213 */ /* 0x000fe40000000000 */
[----:B------:R-:W1:Y:S01]  /*0190*/  I2F.RP R0, R7 ;  /* 0x0000000700007306 */ /* 0x000e620000209400 */
[----:B--2---:R-:W-:Y:S02]  /*01a0*/  SHF.R.U32.HI R238, RZ, 0x6, R236 ;  /* 0x00000006ffee7819 */ /* 0x004fe400000116ec */
[C---:B------:R-:W-:Y:S01]  /*01b0*/  LOP3.LUT R239, R236.reuse, 0x3f, RZ, 0xc0, !PT ;  /* 0x0000003fecef7812 */ /* 0x040fe200078ec0ff */
[----:B------:R-:W-:Y:S01]  /*01c0*/  IMAD.SHL.U32 R236, R236, 0x4, RZ ;  /* 0x00000004ecec7824 */ /* 0x000fe200078e00ff */
[----:B------:R-:W-:-:S04]  /*01d0*/  SGXT.U32 R238, R238, 0x2 ;  /* 0x00000002eeee781a */ /* 0x000fc80000000000 */
[C---:B------:R-:W-:Y:S01]  /*01e0*/  LOP3.LUT R143, R238.reuse, 0x4, RZ, 0xfc, !PT ;  /* 0x00000004ee8f7812 */ /* 0x040fe200078efcff */
[C---:B------:R-:W-:Y:S01]  /*01f0*/  IMAD R241, R238.reuse, c[0x0][0x188], RZ ;  /* 0x00006200eef17a24 */ /* 0x040fe200078e02ff */
[C---:B------:R-:W-:Y:S02]  /*0200*/  LOP3.LUT R237, R238.reuse, 0x18, RZ, 0xfc, !PT ;  /* 0x00000018eeed7812 */ /* 0x040fe400078efcff */
[----:B------:R-:W-:Y:S01]  /*0210*/  LOP3.LUT R188, R238, 0x14, RZ, 0xfc, !PT ;  /* 0x00000014eebc7812 */ /* 0x000fe200078efcff */
[----:B-1----:R-:W1:Y:S03]  /*0220*/  MUFU.RCP R0, R0 ;  /* 0x0000000000007308 */ /* 0x002e660000001000 */
[----:B------:R-:W2:Y:S01]  /*0230*/  S2R R237, SR_TID.X ;  /* 0x0000000000ed7919 */ /* 0x000ea20000002100 */
[----:B-1----:R-:W-:Y:S01]  /*0240*/  IADD3 R2, R0, 0xffffffe, RZ ;  /* 0x0ffffffe00027810 */ /* 0x002fe20007ffe0ff */
[----:B------:R-:W-:-:S03]  /*0250*/  IMAD.MOV R0, RZ, RZ, -R10 ;  /* 0x000000ffff007224 */ /* 0x000fc600078e0a0a */
[----:B------:R1:W3:Y:S01]  /*0260*/  F2I.FTZ.U32.TRUNC.NTZ R3, R2 ;  /* 0x0000000200037305 */ /* 0x0002e2000021f000 */
[----:B--2---:R-:W-:Y:S01]  /*0270*/  LOP3.LUT R237, R237, 0xc0, RZ, 0xc0, !PT ;  /* 0x000000c0eded7812 */ /* 0x004fe200078ec0ff */
[----:B-1----:R-:W-:-:S03]  /*0280*/  IMAD.MOV.U32 R2, RZ, RZ, RZ ;  /* 0x000000ffff027224 */ /* 0x002fc600078e00ff */
[----:B------:R-:W-:-:S04]  /*0290*/  SHF.R.U32.HI R237, RZ, 0x1, R237 ;  /* 0x00000001ffed7819 */ /* 0x000fc800000116ed */
[----:B------:R-:W-:Y:S01]  /*02a0*/  LOP3.LUT R237, R237, 0x3fc, R236, 0x78, !PT ;  /* 0x000003fceded7812 */ /* 0x000fe200078e78ec */
[----:B---3--:R-:W-:Y:S01]  /*02b0*/  IMAD.MOV R4, RZ, RZ, -R3 ;  /* 0x000000ffff047224 */ /* 0x008fe200078e0a03 */
[----:B------:R-:W-:-:S03]  /*02c0*/  LOP3.LUT R236, R238, 0x1c, RZ, 0xfc, !PT ;  /* 0x0000001ceeec7812 */ /* 0x000fc600078efcff */
[----:B------:R-:W-:Y:S02]  /*02d0*/  IMAD R9, R4, R7, RZ ;  /* 0x0000000704097224 */ /* 0x000fe400078e02ff */
[----:B------:R-:W-:Y:S02]  /*02e0*/  IMAD.MOV.U32 R4, RZ, RZ, R6 ;  /* 0x000000ffff047224 */ /* 0x000fe400078e0006 */
[----:B------:R-:W-:-:S06]  /*02f0*/  IMAD.HI.U32 R3, R3, R9, R2 ;  /* 0x0000000903037227 */ /* 0x000fcc00078e0002 */
[----:B------:R-:W-:-:S04]  /*0300*/  IMAD.HI.U32 R3, R3, R4, RZ ;  /* 0x0000000403037227 */ /* 0x000fc800078e00ff */
[----:B------:R-:W-:Y:S01]  /*0310*/  IMAD R0, R3, R0, R4 ;  /* 0x0000000003007224 */ /* 0x000fe200078e0204 */
[----:B------:R-:W-:-:S04]  /*0320*/  IABS R4, c[0x0][0x17c] ;  /* 0x00005f0000047a13 */ /* 0x000fc80000000000 */
[----:B------:R-:W-:-:S13]  /*0330*/  ISETP.GT.U32.AND P1, PT, R7, R0, PT ;  /* 0x000000000700720c */ /* 0x000fda0003f24070 */
[----:B------:R-:W-:Y:S01]  /*0340*/  @!P1 IMAD.IADD R0, R0, 0x1, -R7 ;  /* 0x0000000100009824 */ /* 0x000fe200078e0a07 */
[----:B------:R-:W-:Y:S02]  /*0350*/  @!P1 IADD3 R3, R3, 0x1, RZ ;  /* 0x0000000103039810 */ /* 0x000fe40007ffe0ff */
[----:B------:R-:W-:Y:S02]  /*0360*/  ISETP.NE.AND P1, PT, R5, RZ, PT ;  /* 0x000000ff0500720c */ /* 0x000fe40003f25270 */
[----:B------:R-:W-:Y:S02]  /*0370*/  ISETP.GE.U32.AND P0, PT, R0, R7, PT ;  /* 0x000000070000720c */ /* 0x000fe40003f06070 */
[----:B------:R-:W-:Y:S01]  /*0380*/  LOP3.LUT R0, R8, R5, RZ, 0x3c, !PT ;  /* 0x0000000508007212 */ /* 0x000fe200078e3cff */
[----:B------:R-:W1:Y:S03]  /*0390*/  I2F.RP R7, R4 ;  /* 0x0000000400077306 */ /* 0x000e660000209400 */
[----:B------:R-:W-:Y:S01]  /*03a0*/  ISETP.GE.AND P2, PT, R0, RZ, PT ;  /* 0x000000ff0000720c */ /* 0x000fe20003f46270 */
[----:B------:R-:W-:-:S05]  /*03b0*/  IMAD.MOV.U32 R0, RZ, RZ, c[0x0][0x178] ;  /* 0x00005e00ff007624 */ /* 0x000fca00078e00ff */
[----:B------:R-:W-:Y:S02]  /*03c0*/  IADD3 R0, R0, 0x3f, RZ ;  /* 0x0000003f00007810 */ /* 0x000fe40007ffe0ff */
[----:B------:R-:W-:-:S05]  /*03d0*/  @P0 IADD3 R3, R3, 0x1, RZ ;  /* 0x0000000103030810 */ /* 0x000fca0007ffe0ff */
[----:B------:R-:W-:Y:S01]  /*03e0*/  IMAD.MOV.U32 R2, RZ, RZ, R3 ;  /* 0x000000ffff027224 */ /* 0x000fe200078e0003 */
[----:B------:R-:W-:Y:S01]  /*03f0*/  SHF.R.S32.HI R3, RZ, 0x1f, R0 ;  /* 0x0000001fff037819 */ /* 0x000fe20000011400 */
[----:B-1----:R-:W-:Y:S02]  /*0400*/  MUFU.RCP R7, R7 ;  /* 0x0000000700077308 */ /* 0x002fe40000001000 */
[----:B------:R-:W-:Y:S01]  /*0410*/  @!P2 IMAD.MOV R2, RZ, RZ, -R2 ;  /* 0x000000ffff02a224 */ /* 0x000fe200078e0a02 */
[----:B------:R-:W-:Y:S02]  /*0420*/  @!P1 LOP3.LUT R2, RZ, R5, RZ, 0x33, !PT ;  /* 0x00000005ff029212 */ /* 0x000fe400078e33ff */
[----:B------:R-:W-:-:S03]  /*0430*/  LEA.HI R3, R3, R0, RZ, 0x6 ;  /* 0x0000000003037211 */ /* 0x000fc600078f30ff */
[----:B------:R-:W-:Y:S02]  /*0440*/  IMAD.SHL.U32 R6, R2, 0x8, RZ ;  /* 0x0000000802067824 */ /* 0x000fe400078e00ff */
[----:B------:R-:W-:-:S03]  /*0450*/  IMAD.MOV R2, RZ, RZ, -R2 ;  /* 0x000000ffff027224 */ /* 0x000fc600078e0a02 */
[----:B------:R-:W-:Y:S01]  /*0460*/  LEA.HI.SX32 R3, R3, -R6, 0x1a ;  /* 0x8000000603037211 */ /* 0x000fe200078fd2ff */
[----:B------:R-:W-:Y:S02]  /*0470*/  IMAD R17, R5, R2, R8 ;  /* 0x0000000205117224 */ /* 0x000fe400078e0208 */
[----:B------:R-:W-:Y:S01]  /*0480*/  IMAD.MOV.U32 R2, RZ, RZ, RZ ;  /* 0x000000ffff027224 */ /* 0x000fe200078e00ff */
[----:B------:R-:W-:-:S04]  /*0490*/  IMNMX R12, R3, 0x8, PT ;  /* 0x00000008030c7817 */ /* 0x000fc80003800200 */
[-C--:B------:R-:W-:Y:S02]  /*04a0*/  IABS R9, R12.reuse ;  /* 0x0000000c00097213 */ /* 0x080fe40000000000 */
[----:B------:R-:W-:Y:S02]  /*04b0*/  IABS R8, R12 ;  /* 0x0000000c00087213 */ /* 0x000fe40000000000 */
[----:B------:R-:W1:Y:S03]  /*04c0*/  I2F.RP R0, R9 ;  /* 0x0000000900007306 */ /* 0x000e660000209400 */
[----:B------:R-:W-:-:S05]  /*04d0*/  IMAD.MOV R8, RZ, RZ, -R8 ;  /* 0x000000ffff087224 */ /* 0x000fca00078e0a08 */
[----:B-1----:R-:W1:Y:S02]  /*04e0*/  MUFU.RCP R0, R0 ;  /* 0x0000000000007308 */ /* 0x002e640000001000 */
[----:B-1----:R-:W-:Y:S02]  /*04f0*/  IADD3 R3, R0, 0xffffffe, RZ ;  /* 0x0ffffffe00037810 */ /* 0x002fe40007ffe0ff */
[----:B------:R-:W-:-:S04]  /*0500*/  IABS R0, R17 ;  /* 0x0000001100007213 */ /* 0x000fc80000000000 */
[----:B------:R-:W1:Y:S02]  /*0510*/  F2I.FTZ.U32.TRUNC.NTZ R3, R3 ;  /* 0x0000000300037305 */ /* 0x000e64000021f000 */
[----:B-1----:R-:W-:-:S04]  /*0520*/  IMAD.MOV R10, RZ, RZ, -R3 ;  /* 0x000000ffff0a7224 */ /* 0x002fc800078e0a03 */
[----:B------:R-:W-:Y:S01]  /*0530*/  IMAD R5, R10, R9, RZ ;  /* 0x000000090a057224 */ /* 0x000fe200078e02ff */
[----:B------:R-:W-:-:S03]  /*0540*/  IADD3 R10, R7, 0xffffffe, RZ ;  /* 0x0ffffffe070a7810 */ /* 0x000fc60007ffe0ff */
[----:B------:R-:W-:-:S04]  /*0550*/  IMAD.HI.U32 R3, R3, R5, R2 ;  /* 0x0000000503037227 */ /* 0x000fc800078e0002 */
[----:B------:R-:W-:Y:S02]  /*0560*/  IMAD.MOV.U32 R2, RZ, RZ, R11 ;  /* 0x000000ffff027224 */ /* 0x000fe400078e000b */
[----:B------:R-:W-:Y:S01]  /*0570*/  IMAD.HI.U32 R3, R3, R0, RZ ;  /* 0x0000000003037227 */ /* 0x000fe200078e00ff */
[----:B------:R1:W2:Y:S03]  /*0580*/  F2I.FTZ.U32.TRUNC.NTZ R11, R10 ;  /* 0x0000000a000b7305 */ /* 0x0002a6000021f000 */
[----:B------:R-:W-:-:S05]  /*0590*/  IMAD R0, R3, R8, R0 ;  /* 0x0000000803007224 */ /* 0x000fca00078e0200 */
[----:B------:R-:W-:Y:S01]  /*05a0*/  ISETP.GT.U32.AND P1, PT, R9, R0, PT ;  /* 0x000000000900720c */ /* 0x000fe20003f24070 */
[----:B------:R-:W3:Y:S01]  /*05b0*/  I2F.RP R5, R2 ;  /* 0x0000000200057306 */ /* 0x000ee20000209400 */
[----:B-1----:R-:W-:Y:S02]  /*05c0*/  IMAD.MOV.U32 R10, RZ, RZ, RZ ;  /* 0x000000ffff0a7224 */ /* 0x002fe400078e00ff */
[----:B--2---:R-:W-:-:S04]  /*05d0*/  IMAD.MOV R7, RZ, RZ, -R11 ;  /* 0x000000ffff077224 */ /* 0x004fc800078e0a0b */
[----:B------:R-:W-:-:S05]  /*05e0*/  IMAD R7, R7, R4, RZ ;  /* 0x0000000407077224 */ /* 0x000fca00078e02ff */
[----:B------:R-:W-:Y:S01]  /*05f0*/  @!P1 IADD3 R3, R3, 0x1, RZ ;  /* 0x0000000103039810 */ /* 0x000fe20007ffe0ff */
[----:B------:R-:W-:Y:S01]  /*0600*/  @!P1 IMAD.IADD R0, R0, 0x1, -R9 ;  /* 0x0000000100009824 */ /* 0x000fe200078e0a09 */
[----:B------:R-:W-:Y:S01]  /*0610*/  ISETP.NE.AND P1, PT, R12, RZ, PT ;  /* 0x000000ff0c00720c */ /* 0x000fe20003f25270 */
[----:B------:R-:W-:Y:S01]  /*0620*/  IMAD.HI.U32 R7, R11, R7, R10 ;  /* 0x000000070b077227 */ /* 0x000fe200078e000a */
[----:B---3--:R-:W1:Y:S02]  /*0630*/  MUFU.RCP R5, R5 ;  /* 0x0000000500057308 */ /* 0x008e640000001000 */
[----:B------:R-:W-:Y:S02]  /*0640*/  ISETP.GE.U32.AND P0, PT, R0, R9, PT ;  /* 0x000000090000720c */ /* 0x000fe40003f06070 */
[----:B------:R-:W-:-:S04]  /*0650*/  LOP3.LUT R0, R17, R12, RZ, 0x3c, !PT ;  /* 0x0000000c11007212 */ /* 0x000fc800078e3cff */
[----:B------:R-:W-:-:S07]  /*0660*/  ISETP.GE.AND P2, PT, R0, RZ, PT ;  /* 0x000000ff0000720c */ /* 0x000fce0003f46270 */
[----:B------:R-:W-:Y:S02]  /*0670*/  @P0 IADD3 R3, R3, 0x1, RZ ;  /* 0x0000000103030810 */ /* 0x000fe40007ffe0ff */
[----:B-1----:R-:W-:Y:S02]  /*0680*/  IADD3 R5, R5, 0xffffffe, RZ ;  /* 0x0ffffffe05057810 */ /* 0x002fe40007ffe0ff */
[----:B------:R-:W-:Y:S01]  /*0690*/  ISETP.GE.AND P0, PT, R238, c[0x0][0x180], PT ;  /* 0x00006000ee007a0c */ /* 0x000fe20003f06270 */
[----:B------:R-:W-:Y:S01]  /*06a0*/  IMAD.MOV.U32 R33, RZ, RZ, R3 ;  /* 0x000000ffff217224 */ /* 0x000fe200078e0003 */
[----:B------:R-:W1:Y:S01]  /*06b0*/  F2I.FTZ.U32.TRUNC.NTZ R9, R5 ;  /* 0x0000000500097305 */ /* 0x000e62000021f000 */
[----:B------:R-:W-:Y:S01]  /*06c0*/  IMAD.U32 R3, RZ, RZ, UR4 ;  /* 0x00000004ff037e24 */ /* 0x000fe2000f8e00ff */
[----:B------:R-:W-:Y:S01]  /*06d0*/  UIADD3 UR4, UR9, -0x40, URZ ;  /* 0xffffffc009047890 */ /* 0x000fe2000fffe03f */
[----:B------:R-:W-:Y:S01]  /*06e0*/  @!P2 IMAD.MOV R33, RZ, RZ, -R33 ;  /* 0x000000ffff21a224 */ /* 0x000fe200078e0a21 */
[----:B------:R-:W-:-:S02]  /*06f0*/  @!P1 LOP3.LUT R33, RZ, R12, RZ, 0x33, !PT ;  /* 0x0000000cff219212 */ /* 0x000fc400078e33ff */
[----:B------:R-:W-:Y:S02]  /*0700*/  SEL R8, R3, RZ, !P0 ;  /* 0x000000ff03087207 */ /* 0x000fe40004000000 */
[--C-:B------:R-:W-:Y:S01]  /*0710*/  PRMT R0, R238, 0x6540, R33.reuse ;  /* 0x00006540ee007816 */ /* 0x100fe20000000021 */
[----:B------:R-:W-:Y:S01]  /*0720*/  IMAD.MOV R11, RZ, RZ, -R33 ;  /* 0x000000ffff0b7224 */ /* 0x000fe200078e0a21 */
[----:B------:R-:W-:Y:S01]  /*0730*/  ISETP.NE.U32.AND P3, PT, R8, RZ, PT ;  /* 0x000000ff0800720c */ /* 0x000fe20003f65070 */
[----:B------:R-:W-:Y:S01]  /*0740*/  IMAD.SHL.U32 R33, R33, 0x100, RZ ;  /* 0x0000010021217824 */ /* 0x000fe200078e00ff */
[----:B------:R-:W-:Y:S01]  /*0750*/  IABS R10, R0 ;  /* 0x00000000000a7213 */ /* 0x000fe20000000000 */
[----:B------:R-:W-:Y:S01]  /*0760*/  IMAD.MOV.U32 R8, RZ, RZ, RZ ;  /* 0x000000ffff087224 */ /* 0x000fe200078e00ff */
[----:B------:R-:W-:Y:S01]  /*0770*/  LOP3.LUT R118, R0, 0x40, RZ, 0xfc, !PT ;  /* 0x0000004000767812 */ /* 0x000fe200078efcff */
[----:B------:R-:W-:Y:S01]  /*0780*/  IMAD R11, R12, R11, R17 ;  /* 0x0000000b0c0b7224 */ /* 0x000fe200078e0211 */
[C-C-:B------:R-:W-:Y:S01]  /*0790*/  LOP3.LUT R142, R33.reuse, 0x4, R238.reuse, 0xfe, !PT ;  /* 0x00000004218e7812 */ /* 0x140fe200078efeee */
[----:B-1----:R-:W-:Y:S01]  /*07a0*/  IMAD.MOV R13, RZ, RZ, -R9 ;  /* 0x000000ffff0d7224 */ /* 0x002fe200078e0a09 */
[--C-:B------:R-:W-:Y:S01]  /*07b0*/  LOP3.LUT R141, R33, 0x8, R238.reuse, 0xfe, !PT ;  /* 0x00000008218d7812 */ /* 0x100fe200078efeee */
[----:B------:R-:W-:Y:S01]  /*07c0*/  IMAD.HI.U32 R5, R7, R10, RZ ;  /* 0x0000000a07057227 */ /* 0x000fe200078e00ff */
[C-C-:B------:R-:W-:Y:S01]  /*07d0*/  LOP3.LUT R140, R33.reuse, 0xc, R238.reuse, 0xfe, !PT ;  /* 0x0000000c218c7812 */ /* 0x140fe200078efeee */
[----:B------:R-:W-:Y:S01]  /*07e0*/  STL [R1+0x70], R142 ;  /* 0x0000708e01007387 */ /* 0x000fe20000100800 */
[--C-:B------:R-:W-:Y:S01]  /*07f0*/  LOP3.LUT R139, R33, 0x10, R238.reuse, 0xfe, !PT ;  /* 0x00000010218b7812 */ /* 0x100fe200078efeee */
[----:B------:R-:W-:Y:S01]  /*0800*/  IMAD R13, R13, R2, RZ ;  /* 0x000000020d0d7224 */ /* 0x000fe200078e02ff */
[----:B------:R-:W-:Y:S01]  /*0810*/  LOP3.LUT R138, R33, 0x14, R238, 0xfe, !PT ;  /* 0x00000014218a7812 */ /* 0x000fe200078efeee */
[----:B------:R-:W-:Y:S01]  /*0820*/  IMAD.MOV R15, RZ, RZ, -R5 ;  /* 0x000000ffff0f7224 */ /* 0x000fe200078e0a05 */
[----:B------:R-:W-:Y:S01]  /*0830*/  IABS R16, R141 ;  /* 0x0000008d00107213 */ /* 0x000fe20000000000 */
[----:B------:R-:W-:Y:S01]  /*0840*/  IMAD.HI.U32 R5, R9, R13, R8 ;  /* 0x0000000d09057227 */ /* 0x000fe200078e0008 */
[----:B------:R-:W-:Y:S01]  /*0850*/  IABS R18, R140 ;  /* 0x0000008c00127213 */ /* 0x000fe20000000000 */
[----:B------:R-:W-:Y:S01]  /*0860*/  STL [R1+0x6c], R141 ;  /* 0x00006c8d01007387 */ /* 0x000fe20000100800 */
[----:B------:R-:W-:Y:S01]  /*0870*/  IABS R20, R139 ;  /* 0x0000008b00147213 */ /* 0x000fe20000000000 */
[C---:B------:R-:W-:Y:S01]  /*0880*/  IMAD R9, R4.reuse, R15, R10 ;  /* 0x0000000f04097224 */ /* 0x040fe200078e020a */
[----:B------:R-:W-:Y:S01]  /*0890*/  IABS R15, R142 ;  /* 0x0000008e000f7213 */ /* 0x000fe20000000000 */
[----:B------:R-:W-:Y:S01]  /*08a0*/  IMAD.HI.U32 R10, R7, R16, RZ ;  /* 0x00000010070a7227 */ /* 0x000fe200078e00ff */
[----:B------:R-:W-:Y:S01]  /*08b0*/  IABS R22, R138 ;  /* 0x0000008a00167213 */ /* 0x000fe20000000000 */
[----:B------:R-:W-:Y:S01]  /*08c0*/  STL [R1+0x68], R140 ;  /* 0x0000688c01007387 */ /* 0x000fe20000100800 */
[--C-:B------:R-:W-:Y:S01]  /*08d0*/  LOP3.LUT R137, R33, 0x18, R238.reuse, 0xfe, !PT ;  /* 0x0000001821897812 */ /* 0x100fe200078efeee */
[----:B------:R-:W-:Y:S01]  /*08e0*/  IMAD.HI.U32 R8, R7, R15, RZ ;  /* 0x0000000f07087227 */ /* 0x000fe200078e00ff */
[C-C-:B------:R-:W-:Y:S01]  /*08f0*/  LOP3.LUT R130, R33.reuse, 0x28, R238.reuse, 0xfe, !PT ;  /* 0x0000002821827812 */ /* 0x140fe200078efeee */
[----:B------:R-:W-:Y:S01]  /*0900*/  STL [R1+0x64], R139 ;  /* 0x0000648b01007387 */ /* 0x000fe20000100800 */
[--C-:B------:R-:W-:Y:S01]  /*0910*/  LOP3.LUT R128, R33, 0x2c, R238.reuse, 0xfe, !PT ;  /* 0x0000002c21807812 */ /* 0x100fe200078efeee */
        /* <DEDUP_REMOVED lines=9> */
[C-C-:B------:R-:W-:Y:S01]  /*09b0*/  LOP3.LUT R126, R33.reuse, 0x30, R238.reuse, 0xfe, !PT ;  /* 0x00000030217e7812 */ /* 0x140fe200078efeee */
[----:B------:R-:W-:Y:S01]  /*09c0*/  STL [R1+0x58], R136 ;  /* 0x0000588801007387 */ /* 0x000fe20000100800 */
[C---:B------:R-:W-:Y:S01]  /*09d0*/  LOP3.LUT R124, R33.reuse, 0x34, R238, 0xfe, !PT ;  /* 0x00000034217c7812 */ /* 0x040fe200078efeee */
[----:B------:R-:W-:Y:S01]  /*09e0*/  IMAD.MOV R8, RZ, RZ, -R8 ;  /* 0x000000ffff087224 */ /* 0x000fe200078e0a08 */
[C---:B------:R-:W-:Y:S01]  /*09f0*/  LOP3.LUT R122, R33.reuse, 0x38, R238, 0xfe, !PT ;  /* 0x00000038217a7812 */ /* 0x040fe200078efeee */
[----:B------:R-:W-:Y:S01]  /*0a00*/  IMAD.MOV R17, RZ, RZ, -R10 ;  /* 0x000000ffff117224 */ /* 0x000fe200078e0a0a */
[----:B------:R-:W-:Y:S01]  /*0a10*/  LOP3.LUT R120, R33, 0x3c, R238, 0xfe, !PT ;  /* 0x0000003c21787812 */ /* 0x000fe200078efeee */
[----:B------:R-:W-:Y:S01]  /*0a20*/  IMAD.MOV R19, RZ, RZ, -R12 ;  /* 0x000000ffff137224 */ /* 0x000fe200078e0a0c */
[----:B------:R-:W-:Y:S01]  /*0a30*/  IABS R33, R128 ;  /* 0x0000008000217213 */ /* 0x000fe20000000000 */
[----:B------:R-:W-:Y:S01]  /*0a40*/  IMAD.MOV R21, RZ, RZ, -R13 ;  /* 0x000000ffff157224 */ /* 0x000fe200078e0a0d */
[----:B------:R-:W-:Y:S01]  /*0a50*/  IABS R41, R120 ;  /* 0x0000007800297213 */ /* 0x000fe20000000000 */
[----:B------:R-:W-:Y:S01]  /*0a60*/  IMAD.MOV R23, RZ, RZ, -R14 ;  /* 0x000000ffff177224 */ /* 0x000fe200078e0a0e */
[----:B------:R-:W-:Y:S01]  /*0a70*/  IABS R29, R132 ;  /* 0x00000084001d7213 */ /* 0x000fe20000000000 */
[----:B------:R-:W-:Y:S01]  /*0a80*/  IMAD R13, R4, R8, R15 ;  /* 0x00000008040d7224 */ /* 0x000fe200078e020f */
[----:B------:R-:W-:Y:S01]  /*0a90*/  LOP3.LUT R110, R0, 0x50, RZ, 0xfc, !PT ;  /* 0x00000050006e7812 */ /* 0x000fe200078efcff */
[C---:B------:R-:W-:Y:S01]  /*0aa0*/  IMAD R15, R4.reuse, R17, R16 ;  /* 0x00000011040f7224 */ /* 0x040fe200078e0210 */
[----:B------:R-:W-:Y:S01]  /*0ab0*/  IABS R43, R118 ;  /* 0x00000076002b7213 */ /* 0x000fe20000000000 */
[C---:B------:R-:W-:Y:S01]  /*0ac0*/  IMAD R17, R4.reuse, R19, R18 ;  /* 0x0000001304117224 */ /* 0x040fe200078e0212 */
[----:B------:R-:W-:Y:S01]  /*0ad0*/  IABS R51, R110 ;  /* 0x0000006e00337213 */ /* 0x000fe20000000000 */
[C---:B------:R-:W-:Y:S01]  /*0ae0*/  IMAD R19, R4.reuse, R21, R20 ;  /* 0x0000001504137224 */ /* 0x040fe200078e0214 */
[----:B------:R-:W-:Y:S01]  /*0af0*/  IABS R39, R122 ;  /* 0x0000007a00277213 */ /* 0x000fe20000000000 */
[----:B------:R-:W-:Y:S01]  /*0b00*/  IMAD R21, R4, R23, R22 ;  /* 0x0000001704157224 */ /* 0x000fe200078e0216 */
[----:B------:R-:W-:Y:S01]  /*0b10*/  IABS R23, R137 ;  /* 0x0000008900177213 */ /* 0x000fe20000000000 */
[C---:B------:R-:W-:Y:S01]  /*0b20*/  IMAD.HI.U32 R16, R7.reuse, R31, RZ ;  /* 0x0000001f07107227 */ /* 0x040fe200078e00ff */
[C---:B------:R-:W-:Y:S01]  /*0b30*/  LOP3.LUT R108, R0.reuse, 0x54, RZ, 0xfc, !PT ;  /* 0x00000054006c7812 */ /* 0x040fe200078efcff */
[----:B------:R-:W-:Y:S01]  /*0b40*/  STL [R1+0x54], R134 ;  /* 0x0000548601007387 */ /* 0x000fe20000100800 */
[C---:B------:R-:W-:Y:S01]  /*0b50*/  LOP3.LUT R100, R0.reuse, 0x64, RZ, 0xfc, !PT ;  /* 0x0000006400647812 */ /* 0x040fe200078efcff */
[C---:B------:R-:W-:Y:S01]  /*0b60*/  IMAD.HI.U32 R8, R7.reuse, R23, RZ ;  /* 0x0000001707087227 */ /* 0x040fe200078e00ff */
[----:B------:R-:W-:Y:S01]  /*0b70*/  IABS R53, R108 ;  /* 0x0000006c00357213 */ /* 0x000fe20000000000 */
[----:B------:R-:W-:Y:S01]  /*0b80*/  STL [R1+0x50], R132 ;  /* 0x0000508401007387 */ /* 0x000fe20000100800 */
[----:B------:R-:W-:Y:S01]  /*0b90*/  LOP3.LUT R112, R0, 0x4c, RZ, 0xfc, !PT ;  /* 0x0000004c00707812 */ /* 0x000fe200078efcff */
[----:B------:R-:W-:Y:S01]  /*0ba0*/  IMAD.MOV R8, RZ, RZ, -R8 ;  /* 0x000000ffff087224 */ /* 0x000fe200078e0a08 */
[----:B------:R-:W-:Y:S01]  /*0bb0*/  IABS R61, R100 ;  /* 0x00000064003d7213 */ /* 0x000fe20000000000 */
[----:B------:R-:W-:Y:S01]  /*0bc0*/  IMAD.MOV R16, RZ, RZ, -R16 ;  /* 0x000000ffff107224 */ /* 0x000fe200078e0a10 */
[----:B------:R-:W-:Y:S01]  /*0bd0*/  IABS R49, R112 ;  /* 0x0000007000317213 */ /* 0x000fe20000000000 */
[----:B------:R-:W-:Y:S01]  /*0be0*/  IMAD R23, R4, R8, R23 ;  /* 0x0000000804177224 */ /* 0x000fe200078e0217 */
[C---:B------:R-:W-:Y:S01]  /*0bf0*/  LOP3.LUT R98, R0.reuse, 0x68, RZ, 0xfc, !PT ;  /* 0x0000006800627812 */ /* 0x040fe200078efcff */
[C---:B------:R-:W-:Y:S01]  /*0c00*/  IMAD.HI.U32 R8, R7.reuse, R33, RZ ;  /* 0x0000002107087227 */ /* 0x040fe200078e00ff */
[----:B------:R-:W-:Y:S01]  /*0c10*/  LOP3.LUT R90, R0, 0x78, RZ, 0xfc, !PT ;  /* 0x00000078005a7812 */ /* 0x000fe200078efcff */
[----:B------:R-:W-:Y:S01]  /*0c20*/  STL [R1+0x4c], R130 ;  /* 0x00004c8201007387 */ /* 0x000fe20000100800 */
[----:B------:R-:W-:Y:S01]  /*0c30*/  IABS R63, R98 ;  /* 0x00000062003f7213 */ /* 0x000fe20000000000 */
[----:B------:R-:W-:Y:S01]  /*0c40*/  IMAD R31, R4, R16, R31 ;  /* 0x00000010041f7224 */ /* 0x000fe200078e021f */
[C---:B------:R-:W-:Y:S01]  /*0c50*/  LOP3.LUT R102, R0.reuse, 0x60, RZ, 0xfc, !PT ;  /* 0x0000006000667812 */ /* 0x040fe200078efcff */
[C---:B------:R-:W-:Y:S01]  /*0c60*/  IMAD.HI.U32 R16, R7.reuse, R41, RZ ;  /* 0x0000002907107227 */ /* 0x040fe200078e00ff */
[----:B------:R-:W-:Y:S01]  /*0c70*/  IABS R71, R90 ;  /* 0x0000005a00477213 */ /* 0x000fe20000000000 */
[----:B------:R-:W-:Y:S01]  /*0c80*/  STL [R1+0x48], R128 ;  /* 0x0000488001007387 */ /* 0x000fe20000100800 */
[----:B------:R-:W-:Y:S01]  /*0c90*/  IABS R59, R102 ;  /* 0x00000066003b7213 */ /* 0x000fe20000000000 */
[----:B------:R-:W-:Y:S01]  /*0ca0*/  IMAD.MOV R8, RZ, RZ, -R8 ;  /* 0x000000ffff087224 */ /* 0x000fe200078e0a08 */
[C---:B------:R-:W-:Y:S01]  /*0cb0*/  LOP3.LUT R88, R0.reuse, 0x7c, RZ, 0xfc, !PT ;  /* 0x0000007c00587812 */ /* 0x040fe200078efcff */
[C---:B------:R-:W-:Y:S01]  /*0cc0*/  IMAD.HI.U32 R14, R7.reuse, R29, RZ ;  /* 0x0000001d070e7227 */ /* 0x040fe200078e00ff */
[C---:B------:R-:W-:Y:S01]  /*0cd0*/  LOP3.LUT R80, R0.reuse, 0x8c, RZ, 0xfc, !PT ;  /* 0x0000008c00507812 */ /* 0x040fe200078efcff */
[----:B------:R-:W-:Y:S01]  /*0ce0*/  STL [R1+0x44], R126 ;  /* 0x0000447e01007387 */ /* 0x000fe20000100800 */
[----:B------:R-:W-:Y:S01]  /*0cf0*/  IABS R73, R88 ;  /* 0x0000005800497213 */ /* 0x000fe20000000000 */
[----:B------:R-:W-:Y:S01]  /*0d00*/  IMAD.MOV R16, RZ, RZ, -R16 ;  /* 0x000000ffff107224 */ /* 0x000fe200078e0a10 */
[----:B------:R-:W-:Y:S01]  /*0d10*/  LOP3.LUT R92, R0, 0x74, RZ, 0xfc, !PT ;  /* 0x00000074005c7812 */ /* 0x000fe200078efcff */
[----:B------:R-:W-:Y:S01]  /*0d20*/  IMAD R33, R4, R8, R33 ;  /* 0x0000000804217224 */ /* 0x000fe200078e0221 */
[----:B------:R-:W-:Y:S01]  /*0d30*/  IABS R83, R80 ;  /* 0x0000005000537213 */ /* 0x000fe20000000000 */
[----:B------:R-:W-:Y:S01]  /*0d40*/  IMAD.MOV R14, RZ, RZ, -R14 ;  /* 0x000000ffff0e7224 */ /* 0x000fe200078e0a0e */
[----:B------:R-:W-:Y:S01]  /*0d50*/  IABS R69, R92 ;  /* 0x0000005c00457213 */ /* 0x000fe20000000000 */
[C---:B------:R-:W-:Y:S01]  /*0d60*/  IMAD.HI.U32 R8, R7.reuse, R43, RZ ;  /* 0x0000002b07087227 */ /* 0x040fe200078e00ff */
[C---:B------:R-:W-:Y:S01]  /*0d70*/  LOP3.LUT R78, R0.reuse, 0x90, RZ, 0xfc, !PT ;  /* 0x00000090004e7812 */ /* 0x040fe200078efcff */
[----:B------:R-:W-:Y:S01]  /*0d80*/  STL [R1+0x40], R124 ;  /* 0x0000407c01007387 */ /* 0x000fe20000100800 */
[----:B------:R-:W-:Y:S01]  /*0d90*/  LOP3.LUT R82, R0, 0x88, RZ, 0xfc, !PT ;  /* 0x0000008800527812 */ /* 0x000fe200078efcff */
[C---:B------:R-:W-:Y:S01]  /*0da0*/  IMAD R41, R4.reuse, R16, R41 ;  /* 0x0000001004297224 */ /* 0x040fe200078e0229 */
        /* <DEDUP_REMOVED lines=10> */
[----:B------:R-:W-:Y:S01]  /*0e50*/  LOP3.LUT R68, R0, 0xa4, RZ, 0xfc, !PT ;  /* 0x000000a400447812 */ /* 0x000fe200078efcff */
[----:B------:R-:W-:Y:S01]  /*0e60*/  STL [R1+0x38], R120 ;  /* 0x0000387801007387 */ /* 0x000fe20000100800 */
[----:B------:R-:W-:Y:S01]  /*0e70*/  IABS R91, R72 ;  /* 0x00000048005b7213 */ /* 0x000fe20000000000 */
[----:B------:R-:W-:Y:S01]  /*0e80*/  IMAD.MOV R16, RZ, RZ, -R16 ;  /* 0x000000ffff107224 */ /* 0x000fe200078e0a10 */
[----:B------:R-:W-:Y:S01]  /*0e90*/  IABS R95, R68 ;  /* 0x00000044005f7213 */ /* 0x000fe20000000000 */
[----:B------:R-:W-:Y:S01]  /*0ea0*/  IMAD R43, R4, R8, R43 ;  /* 0x00000008042b7224 */ /* 0x000fe200078e022b */
[C---:B------:R-:W-:Y:S01]  /*0eb0*/  LOP3.LUT R64, R0.reuse, 0xac, RZ, 0xfc, !PT ;  /* 0x000000ac00407812 */ /* 0x040fe200078efcff */
[----:B------:R-:W-:Y:S01]  /*0ec0*/  IMAD.MOV R14, RZ, RZ, -R14 ;  /* 0x000000ffff0e7224 */ /* 0x000fe200078e0a0e */
[----:B------:R-:W-:Y:S01]  /*0ed0*/  LOP3.LUT R60, R0, 0xb4, RZ, 0xfc, !PT ;  /* 0x000000b4003c7812 */ /* 0x000fe200078efcff */
[C---:B------:R-:W-:Y:S01]  /*0ee0*/  IMAD.HI.U32 R8, R7.reuse, R53, RZ ;  /* 0x0000003507087227 */ /* 0x040fe200078e00ff */
[----:B------:R-:W-:Y:S01]  /*0ef0*/  IABS R97, R64 ;  /* 0x0000004000617213 */ /* 0x000fe20000000000 */
[----:B------:R-:W-:Y:S01]  /*0f00*/  STL [R1+0x120], R118 ;  /* 0x0001207601007387 */ /* 0x000fe20000100800 */
[----:B------:R-:W-:Y:S01]  /*0f10*/  IABS R103, R60 ;  /* 0x0000003c00677213 */ /* 0x000fe20000000000 */
[----:B------:R-:W-:Y:S01]  /*0f20*/  IMAD R51, R4, R16, R51 ;  /* 0x0000001004337224 */ /* 0x000fe200078e0233 */
[----:B------:R-:W-:Y:S01]  /*0f30*/  LOP3.LUT R58, R0, 0xb8, RZ, 0xfc, !PT ;  /* 0x000000b8003a7812 */ /* 0x000fe200078efcff */
[----:B------:R-:W-:Y:S01]  /*0f40*/  IMAD R39, R4, R14, R39 ;  /* 0x0000000e04277224 */ /* 0x000fe200078e0227 */
[----:B------:R-:W-:Y:S01]  /*0f50*/  LOP3.LUT R26, R0, 0xfc, RZ, 0xfc, !PT ;  /* 0x000000fc001a7812 */ /* 0x000fe200078efcff */
[----:B------:R-:W-:Y:S01]  /*0f60*/  IMAD.HI.U32 R16, R7, R61, RZ ;  /* 0x0000003d07107227 */ /* 0x000fe200078e00ff */
[----:B------:R-:W-:-:S02]  /*0f70*/  IABS R105, R58 ;  /* 0x0000003a00697213 */ /* 0x000fc40000000000 */
[----:B------:R-:W-:Y:S01]  /*0f80*/  IABS R81, R26 ;  /* 0x0000001a00517213 */ /* 0x000fe20000000000 */
[----:B------:R-:W-:Y:S01]  /*0f90*/  IMAD.MOV R8, RZ, RZ, -R8 ;  /* 0x000000ffff087224 */ /* 0x000fe200078e0a08 */
[C---:B------:R-:W-:Y:S01]  /*0fa0*/  ISETP.GT.U32.AND P0, PT, R4.reuse, R9, PT ;  /* 0x000000090400720c */ /* 0x040fe20003f04070 */
[C---:B------:R-:W-:Y:S01]  /*0fb0*/  IMAD.HI.U32 R14, R7.reuse, R49, RZ ;  /* 0x00000031070e7227 */ /* 0x040fe200078e00ff */
[C---:B------:R-:W-:Y:S02]  /*0fc0*/  ISETP.GT.U32.AND P4, PT, R4.reuse, R13, PT ;  /* 0x0000000d0400720c */ /* 0x040fe40003f84070 */
[----:B------:R-:W-:Y:S01]  /*0fd0*/  IABS R27, R134 ;  /* 0x00000086001b7213 */ /* 0x000fe20000000000 */
[----:B------:R-:W-:Y:S01]  /*0fe0*/  IMAD.MOV R16, RZ, RZ, -R16 ;  /* 0x000000ffff107224 */ /* 0x000fe200078e0a10 */
[----:B------:R-:W-:Y:S01]  /*0ff0*/  IABS R25, R136 ;  /* 0x0000008800197213 */ /* 0x000fe20000000000 */
[C---:B------:R-:W-:Y:S01]  /*1000*/  IMAD R53, R4.reuse, R8, R53 ;  /* 0x0000000804357224 */ /* 0x040fe200078e0235 */
[----:B------:R-:W-:Y:S01]  /*1010*/  ISETP.GT.U32.AND P6, PT, R4, R15, PT ;  /* 0x0000000f0400720c */ /* 0x000fe20003fc4070 */
[----:B------:R-:W-:Y:S01]  /*1020*/  IMAD.MOV R14, RZ, RZ, -R14 ;  /* 0x000000ffff0e7224 */ /* 0x000fe200078e0a0e */
[----:B------:R-:W-:Y:S01]  /*1030*/  IABS R35, R126 ;  /* 0x0000007e00237213 */ /* 0x000fe20000000000 */
[----:B------:R-:W-:Y:S01]  /*1040*/  IMAD.HI.U32 R8, R7, R63, RZ ;  /* 0x0000003f07087227 */ /* 0x000fe200078e00ff */
[----:B------:R-:W-:-:S02]  /*1050*/  IABS R37, R124 ;  /* 0x0000007c00257213 */ /* 0x000fc40000000000 */
[----:B------:R-:W-:Y:S01]  /*1060*/  LOP3.LUT R116, R0, 0x44, RZ, 0xfc, !PT ;  /* 0x0000004400747812 */ /* 0x000fe200078efcff */
[----:B------:R-:W-:Y:S01]  /*1070*/  IMAD R61, R4, R16, R61 ;  /* 0x00000010043d7224 */ /* 0x000fe200078e023d */
[----:B------:R-:W-:Y:S01]  /*1080*/  LOP3.LUT R114, R0, 0x48, RZ, 0xfc, !PT ;  /* 0x0000004800727812 */ /* 0x000fe200078efcff */
[----:B------:R-:W-:Y:S01]  /*1090*/  IMAD R49, R4, R14, R49 ;  /* 0x0000000e04317224 */ /* 0x000fe200078e0231 */
[----:B------:R-:W-:Y:S01]  /*10a0*/  IABS R45, R116 ;  /* 0x00000074002d7213 */ /* 0x000fe20000000000 */
[C---:B------:R-:W-:Y:S01]  /*10b0*/  IMAD.HI.U32 R16, R7.reuse, R71, RZ ;  /* 0x0000004707107227 */ /* 0x040fe200078e00ff */
[----:B------:R-:W-:Y:S01]  /*10c0*/  IABS R47, R114 ;  /* 0x00000072002f7213 */ /* 0x000fe20000000000 */
[----:B------:R-:W-:Y:S01]  /*10d0*/  STL [R1+0x134], R116 ;  /* 0x0001347401007387 */ /* 0x000fe20000100800 */
[C---:B------:R-:W-:Y:S01]  /*10e0*/  LOP3.LUT R106, R0.reuse, 0x58, RZ, 0xfc, !PT ;  /* 0x00000058006a7812 */ /* 0x040fe200078efcff */
[----:B------:R-:W-:Y:S01]  /*10f0*/  IMAD.MOV R8, RZ, RZ, -R8 ;  /* 0x000000ffff087224 */ /* 0x000fe200078e0a08 */
[C---:B------:R-:W-:Y:S01]  /*1100*/  LOP3.LUT R104, R0.reuse, 0x5c, RZ, 0xfc, !PT ;  /* 0x0000005c00687812 */ /* 0x040fe200078efcff */
[C---:B------:R-:W-:Y:S01]  /*1110*/  IMAD.HI.U32 R14, R7.reuse, R59, RZ ;  /* 0x0000003b070e7227 */ /* 0x040fe200078e00ff */
[----:B------:R-:W-:Y:S01]  /*1120*/  IABS R55, R106 ;  /* 0x0000006a00377213 */ /* 0x000fe20000000000 */
[----:B------:R-:W-:Y:S01]  /*1130*/  STL [R1+0x130], R114 ;  /* 0x0001307201007387 */ /* 0x000fe20000100800 */
[----:B------:R-:W-:Y:S01]  /*1140*/  IABS R57, R104 ;  /* 0x0000006800397213 */ /* 0x000fe20000000000 */
[----:B------:R-:W-:Y:S01]  /*1150*/  IMAD.MOV R16, RZ, RZ, -R16 ;  /* 0x000000ffff107224 */ /* 0x000fe200078e0a10 */
[----:B------:R-:W-:Y:S01]  /*1160*/  LOP3.LUT R96, R0, 0x6c, RZ, 0xfc, !PT ;  /* 0x0000006c00607812 */ /* 0x000fe200078efcff */
[----:B------:R-:W-:Y:S01]  /*1170*/  IMAD R63, R4, R8, R63 ;  /* 0x00000008043f7224 */ /* 0x000fe200078e023f */
[C---:B------:R-:W-:Y:S01]  /*1180*/  LOP3.LUT R94, R0.reuse, 0x70, RZ, 0xfc, !PT ;  /* 0x00000070005e7812 */ /* 0x040fe200078efcff */
[----:B------:R-:W-:Y:S01]  /*1190*/  IMAD.MOV R14, RZ, RZ, -R14 ;  /* 0x000000ffff0e7224 */ /* 0x000fe200078e0a0e */
[----:B------:R-:W-:Y:S01]  /*11a0*/  IABS R65, R96 ;  /* 0x0000006000417213 */ /* 0x000fe20000000000 */
[C---:B------:R-:W-:Y:S01]  /*11b0*/  IMAD.HI.U32 R8, R7.reuse, R73, RZ ;  /* 0x0000004907087227 */ /* 0x040fe200078e00ff */
[----:B------:R-:W-:Y:S01]  /*11c0*/  IABS R67, R94 ;  /* 0x0000005e00437213 */ /* 0x000fe20000000000 */
[----:B------:R-:W-:Y:S01]  /*11d0*/  STL [R1+0x12c], R112 ;  /* 0x00012c7001007387 */ /* 0x000fe20000100800 */
        /* <DEDUP_REMOVED lines=38> */
[----:B------:R-:W-:Y:S01]  /*1440*/  IABS R109, R54 ;  /* 0x00000036006d7213 */ /* 0x000fe20000000000 */
[----:B------:R-:W-:Y:S01]  /*1450*/  IMAD.MOV R14, RZ, RZ, -R14 ;  /* 0x000000ffff0e7224 */ /* 0x000fe200078e0a0e */
[C---:B------:R-:W-:Y:S01]  /*1460*/  LOP3.LUT R40, R0.reuse, 0xdc, RZ, 0xfc, !PT ;  /* 0x000000dc00287812 */ /* 0x040fe200078efcff */
[----:B------:R-:W-:Y:S01]  /*1470*/  IMAD.MOV R8, RZ, RZ, -R8 ;  /* 0x000000ffff087224 */ /* 0x000fe200078e0a08 */
        /* <DEDUP_REMOVED lines=8> */
[----:B------:R-:W-:Y:S01]  /*1500*/  IABS R111, R52 ;  /* 0x00000034006f7213 */ /* 0x000fe20000000000 */
[C---:B------:R-:W-:Y:S01]  /*1510*/  IMAD.HI.U32 R8, R7.reuse, R95, RZ ;  /* 0x0000005f07087227 */ /* 0x040fe200078e00ff */
[C---:B------:R-:W-:Y:S01]  /*1520*/  LOP3.LUT R36, R0.reuse, 0xe4, RZ, 0xfc, !PT ;  /* 0x000000e400247812 */ /* 0x040fe200078efcff */
[----:B------:R-:W-:Y:S01]  /*1530*/  STL [R1+0x10c], R98 ;  /* 0x00010c6201007387 */ /* 0x000fe20000100800 */
[----:B------:R-:W-:Y:S01]  /*1540*/  LOP3.LUT R38, R0, 0xe0, RZ, 0xfc, !PT ;  /* 0x000000e000267812 */ /* 0x000fe200078efcff */
[----:B------:R-:W-:Y:S01]  /*1550*/  IMAD R85, R4, R16, R85 ;  /* 0x0000001004557224 */ /* 0x000fe200078e0255 */
[C---:B------:R-:W-:Y:S01]  /*1560*/  LOP3.LUT R44, R0.reuse, 0xd4, RZ, 0xfc, !PT ;  /* 0x000000d4002c7812 */ /* 0x040fe200078efcff */
[----:B------:R-:W-:Y:S01]  /*1570*/  IMAD.MOV R14, RZ, RZ, -R14 ;  /* 0x000000ffff0e7224 */ /* 0x000fe200078e0a0e */
[----:B------:R-:W-:Y:S01]  /*1580*/  IABS R127, R36 ;  /* 0x00000024007f7213 */ /* 0x000fe20000000000 */
[----:B------:R-:W-:Y:S01]  /*1590*/  IMAD.MOV R16, RZ, RZ, -R8 ;  /* 0x000000ffff107224 */ /* 0x000fe200078e0a08 */
[----:B------:R-:W-:Y:S01]  /*15a0*/  LOP3.LUT R42, R0, 0xd8, RZ, 0xfc, !PT ;  /* 0x000000d8002a7812 */ /* 0x000fe200078efcff */
[C---:B------:R-:W-:Y:S01]  /*15b0*/  IMAD.HI.U32 R8, R7.reuse, R97, RZ ;  /* 0x0000006107087227 */ /* 0x040fe200078e00ff */
[----:B------:R-:W-:Y:S01]  /*15c0*/  IABS R125, R38 ;  /* 0x00000026007d7213 */ /* 0x000fe20000000000 */
[----:B------:R-:W-:Y:S01]  /*15d0*/  STL [R1+0x108], R96 ;  /* 0x0001086001007387 */ /* 0x000fe20000100800 */
[----:B------:R-:W-:Y:S01]  /*15e0*/  IABS R119, R44 ;  /* 0x0000002c00777213 */ /* 0x000fe20000000000 */
[----:B------:R-:W-:Y:S01]  /*15f0*/  IMAD R91, R4, R14, R91 ;  /* 0x0000000e045b7224 */ /* 0x000fe200078e025b */
[----:B------:R-:W-:Y:S01]  /*1600*/  IABS R121, R42 ;  /* 0x0000002a00797213 */ /* 0x000fe20000000000 */
[C---:B------:R-:W-:Y:S01]  /*1610*/  IMAD.HI.U32 R14, R7.reuse, R103, RZ ;  /* 0x00000067070e7227 */ /* 0x040fe200078e00ff */
[C---:B------:R-:W-:Y:S01]  /*1620*/  LOP3.LUT R34, R0.reuse, 0xe8, RZ, 0xfc, !PT ;  /* 0x000000e800227812 */ /* 0x040fe200078efcff */
        /* <DEDUP_REMOVED lines=8> */
[----:B------:R-:W-:Y:S01]  /*16b0*/  IMAD.HI.U32 R8, R7, R105, RZ ;  /* 0x0000006907087227 */ /* 0x000fe200078e00ff */
[C---:B------:R-:W-:Y:S01]  /*16c0*/  LOP3.LUT R28, R0.reuse, 0xf4, RZ, 0xfc, !PT ;  /* 0x000000f4001c7812 */ /* 0x040fe200078efcff */
[----:B------:R-:W-:Y:S01]  /*16d0*/  STL [R1+0x100], R92 ;  /* 0x0001005c01007387 */ /* 0x000fe20000100800 */
[----:B------:R-:W-:Y:S01]  /*16e0*/  LOP3.LUT R24, R0, 0xf8, RZ, 0xfc, !PT ;  /* 0x000000f800187812 */ /* 0x000fe200078efcff */
[----:B------:R-:W-:-:S02]  /*16f0*/  IMAD R103, R4, R14, R103 ;  /* 0x0000000e04677224 */ /* 0x000fc400078e0267 */
[----:B------:R-:W-:Y:S01]  /*1700*/  IMAD.MOV R14, RZ, RZ, -R8 ;  /* 0x000000ffff0e7224 */ /* 0x000fe200078e0a08 */
[----:B------:R-:W-:Y:S01]  /*1710*/  STL [R1+0xfc], R90 ;  /* 0x0000fc5a01007387 */ /* 0x000fe20000100800 */
[----:B------:R-:W-:Y:S01]  /*1720*/  @!P0 IMAD.IADD R9, R9, 0x1, -R4 ;  /* 0x0000000109098824 */ /* 0x000fe200078e0a04 */
[C---:B------:R-:W-:Y:S01]  /*1730*/  ISETP.GT.U32.AND P0, PT, R4.reuse, R19, PT ;  /* 0x000000130400720c */ /* 0x040fe20003f04070 */
[C---:B------:R-:W-:Y:S01]  /*1740*/  IMAD R105, R4.reuse, R14, R105 ;  /* 0x0000000e04697224 */ /* 0x040fe200078e0269 */
[----:B------:R-:W-:Y:S01]  /*1750*/  STL [R1+0xf8], R88 ;  /* 0x0000f85801007387 */ /* 0x000fe20000100800 */
[----:B------:R-:W-:Y:S01]  /*1760*/  IMAD.HI.U32 R14, R7, R81, RZ ;  /* 0x00000051070e7227 */ /* 0x000fe200078e00ff */
[----:B------:R-:W-:Y:S02]  /*1770*/  ISETP.GT.U32.AND P2, PT, R4, R9, PT ;  /* 0x000000090400720c */ /* 0x000fe40003f44070 */
[----:B------:R-:W-:Y:S01]  /*1780*/  STL [R1+0xf4], R86 ;  /* 0x0000f45601007387 */ /* 0x000fe20000100800 */
[----:B------:R-:W-:-:S02]  /*1790*/  IMAD.MOV R14, RZ, RZ, -R14 ;  /* 0x000000ffff0e7224 */ /* 0x000fc400078e0a0e */
[----:B------:R-:W-:Y:S01]  /*17a0*/  @!P4 IMAD.IADD R13, R13, 0x1, -R4 ;  /* 0x000000010d0dc824 */ /* 0x000fe200078e0a04 */
[C---:B------:R-:W-:Y:S01]  /*17b0*/  ISETP.GT.U32.AND P4, PT, R4.reuse, R17, PT ;  /* 0x000000110400720c */ /* 0x040fe20003f84070 */
[C---:B------:R-:W-:Y:S01]  /*17c0*/  IMAD R81, R4.reuse, R14, R81 ;  /* 0x0000000e04517224 */ /* 0x040fe200078e0251 */
[----:B------:R-:W-:Y:S01]  /*17d0*/  STL [R1+0xf0], R84 ;  /* 0x0000f05401007387 */ /* 0x000fe20000100800 */
[C---:B------:R-:W-:Y:S01]  /*17e0*/  IMAD.HI.U32 R12, R7.reuse, R27, RZ ;  /* 0x0000001b070c7227 */ /* 0x040fe200078e00ff */
[C---:B------:R-:W-:Y:S02]  /*17f0*/  ISETP.GT.U32.AND P5, PT, R4.reuse, R13, PT ;  /* 0x0000000d0400720c */ /* 0x040fe40003fa4070 */
[----:B------:R-:W-:Y:S01]  /*1800*/  ISETP.GT.U32.AND P1, PT, R4, R81, PT ;  /* 0x000000510400720c */ /* 0x000fe20003f24070 */
[----:B------:R-:W-:Y:S01]  /*1810*/  IMAD.MOV R12, RZ, RZ, -R12 ;  /* 0x000000ffff0c7224 */ /* 0x000fe200078e0a0c */
[----:B------:R-:W-:Y:S01]  /*1820*/  STL [R1+0xec], R82 ;  /* 0x0000ec5201007387 */ /* 0x000fe20000100800 */
[----:B------:R-:W-:-:S03]  /*1830*/  IMAD.HI.U32 R10, R7, R25, RZ ;  /* 0x00000019070a7227 */ /* 0x000fc600078e00ff */
[----:B------:R-:W-:Y:S01]  /*1840*/  STL [R1+0xe8], R80 ;  /* 0x0000e85001007387 */ /* 0x000fe20000100800 */
[C---:B------:R-:W-:Y:S02]  /*1850*/  IMAD R27, R4.reuse, R12, R27 ;  /* 0x0000000c041b7224 */ /* 0x040fe400078e021b */
[--C-:B------:R-:W-:Y:S01]  /*1860*/  @!P2 IMAD.IADD R9, R9, 0x1, -R4.reuse ;  /* 0x000000010909a824 */ /* 0x100fe200078e0a04 */
[C---:B------:R-:W-:Y:S01]  /*1870*/  ISETP.GT.U32.AND P2, PT, R4.reuse, R23, PT ;  /* 0x000000170400720c */ /* 0x040fe20003f44070 */
[--C-:B------:R-:W-:Y:S01]  /*1880*/  @!P4 IMAD.IADD R17, R17, 0x1, -R4.reuse ;  /* 0x000000011111c824 */ /* 0x100fe200078e0a04 */
[C---:B------:R-:W-:Y:S01]  /*1890*/  ISETP.GT.U32.AND P4, PT, R4.reuse, R27, PT ;  /* 0x0000001b0400720c */ /* 0x040fe20003f84070 */
[----:B------:R-:W-:Y:S01]  /*18a0*/  @!P1 IMAD.IADD R81, R81, 0x1, -R4 ;  /* 0x0000000151519824 */ /* 0x000fe200078e0a04 */
[----:B------:R-:W-:Y:S01]  /*18b0*/  STL [R1+0xe4], R78 ;  /* 0x0000e44e01007387 */ /* 0x000fe20000100800 */
[----:B------:R-:W-:Y:S02]  /*18c0*/  IMAD.MOV R10, RZ, RZ, -R10 ;  /* 0x000000ffff0a7224 */ /* 0x000fe400078e0a0a */
[--C-:B------:R-:W-:Y:S01]  /*18d0*/  @!P0 IMAD.IADD R19, R19, 0x1, -R4.reuse ;  /* 0x0000000113138824 */ /* 0x100fe200078e0a04 */
[C---:B------:R-:W-:Y:S01]  /*18e0*/  ISETP.GT.U32.AND P1, PT, R4.reuse, R81, PT ;  /* 0x000000510400720c */ /* 0x040fe20003f24070 */
[C---:B------:R-:W-:Y:S01]  /*18f0*/  IMAD R25, R4.reuse, R10, R25 ;  /* 0x0000000a04197224 */ /* 0x040fe200078e0219 */
[C---:B------:R-:W-:Y:S01]  /*1900*/  ISETP.GT.U32.AND P0, PT, R4.reuse, R17, PT ;  /* 0x000000110400720c */ /* 0x040fe20003f04070 */
[--C-:B------:R-:W-:Y:S01]  /*1910*/  @!P6 IMAD.IADD R15, R15, 0x1, -R4.reuse ;  /* 0x000000010f0fe824 */ /* 0x100fe200078e0a04 */
[----:B------:R-:W-:Y:S01]  /*1920*/  STL [R1+0xe0], R76 ;  /* 0x0000e04c01007387 */ /* 0x000fe20000100800 */
[--C-:B------:R-:W-:Y:S01]  /*1930*/  @!P5 IMAD.IADD R13, R13, 0x1, -R4.reuse ;  /* 0x000000010d0dd824 */ /* 0x100fe200078e0a04 */
[C---:B------:R-:W-:Y:S01]  /*1940*/  ISETP.GT.U32.AND P6, PT, R4.reuse, R25, PT ;  /* 0x000000190400720c */ /* 0x040fe20003fc4070 */
[--C-:B------:R-:W-:Y:S01]  /*1950*/  @!P2 IMAD.IADD R23, R23, 0x1, -R4.reuse ;  /* 0x000000011717a824 */ /* 0x100fe200078e0a04 */
[C---:B------:R-:W-:Y:S01]  /*1960*/  ISETP.GT.U32.AND P5, PT, R4.reuse, R15, PT ;  /* 0x0000000f0400720c */ /* 0x040fe20003fa4070 */
[--C-:B------:R-:W-:Y:S01]  /*1970*/  @!P4 IMAD.IADD R27, R27, 0x1, -R4.reuse ;  /* 0x000000011b1bc824 */ /* 0x100fe200078e0a04 */
[C---:B------:R-:W-:Y:S01]  /*1980*/  ISETP.GT.U32.AND P2, PT, R4.reuse, R31, PT ;  /* 0x0000001f0400720c */ /* 0x040fe20003f44070 */
[----:B------:R-:W-:Y:S01]  /*1990*/  IMAD.HI.U32 R10, R7, R35, RZ ;  /* 0x00000023070a7227 */ /* 0x000fe200078e00ff */
[----:B------:R-:W-:Y:S03]  /*19a0*/  STL [R1+0xdc], R74 ;  /* 0x0000dc4a01007387 */ /* 0x000fe60000100800 */
[--C-:B------:R-:W-:Y:S01]  /*19b0*/  @!P1 IMAD.IADD R81, R81, 0x1, -R4.reuse ;  /* 0x0000000151519824 */ /* 0x100fe200078e0a04 */
[C---:B------:R-:W-:Y:S01]  /*19c0*/  ISETP.GT.U32.AND P1, PT, R4.reuse, R21, PT ;  /* 0x000000150400720c */ /* 0x040fe20003f24070 */
[----:B------:R-:W-:Y:S01]  /*19d0*/  @!P0 IMAD.IADD R17, R17, 0x1, -R4 ;  /* 0x0000000111118824 */ /* 0x000fe200078e0a04 */
[C---:B------:R-:W-:Y:S01]  /*19e0*/  ISETP.GT.U32.AND P0, PT, R4.reuse, R23, PT ;  /* 0x000000170400720c */ /* 0x040fe20003f04070 */
[----:B------:R-:W-:Y:S01]  /*19f0*/  IMAD.MOV R10, RZ, RZ, -R10 ;  /* 0x000000ffff0a7224 */ /* 0x000fe200078e0a0a */
[----:B------:R-:W-:Y:S01]  /*1a00*/  STL [R1+0xd8], R72 ;  /* 0x0000d84801007387 */ /* 0x000fe20000100800 */
[--C-:B------:R-:W-:Y:S01]  /*1a10*/  @!P6 IMAD.IADD R25, R25, 0x1, -R4.reuse ;  /* 0x000000011919e824 */ /* 0x100fe200078e0a04 */
[C---:B------:R-:W-:Y:S01]  /*1a20*/  ISETP.GT.U32.AND P6, PT, R4.reuse, R19, PT ;  /* 0x000000130400720c */ /* 0x040fe20003fc4070 */
[----:B------:R-:W-:Y:S01]  /*1a30*/  IMAD.HI.U32 R12, R7, R37, RZ ;  /* 0x00000025070c7227 */ /* 0x000fe200078e00ff */
[----:B------:R-:W-:Y:S03]  /*1a40*/  STL [R1+0xd4], R70 ;  /* 0x0000d44601007387 */ /* 0x000fe60000100800 */
[C---:B------:R-:W-:Y:S01]  /*1a50*/  IMAD R35, R4.reuse, R10, R35 ;  /* 0x0000000a04237224 */ /* 0x040fe200078e0223 */
[----:B------:R-:W-:Y:S01]  /*1a60*/  STL [R1+0xd0], R68 ;  /* 0x0000d04401007387 */ /* 0x000fe20000100800 */
[--C-:B------:R-:W-:Y:S01]  /*1a70*/  @!P1 IMAD.IADD R21, R21, 0x1, -R4.reuse ;  /* 0x0000000115159824 */ /* 0x100fe200078e0a04 */
[C---:B------:R-:W-:Y:S01]  /*1a80*/  ISETP.GT.U32.AND P1, PT, R4.reuse, R29, PT ;  /* 0x0000001d0400720c */ /* 0x040fe20003f24070 */
[--C-:B------:R-:W-:Y:S01]  /*1a90*/  @!P5 IMAD.IADD R15, R15, 0x1, -R4.reuse ;  /* 0x000000010f0fd824 */ /* 0x100fe200078e0a04 */
[C---:B------:R-:W-:Y:S01]  /*1aa0*/  ISETP.GT.U32.AND P5, PT, R4.reuse, R25, PT ;  /* 0x000000190400720c */ /* 0x040fe20003fa4070 */
[----:B------:R-:W-:Y:S01]  /*1ab0*/  @!P2 IMAD.IADD R31, R31, 0x1, -R4 ;  /* 0x000000011f1fa824 */ /* 0x000fe200078e0a04 */
[----:B------:R-:W-:Y:S01]  /*1ac0*/  ISETP.GT.U32.AND P4, PT, R4, R21, PT ;  /* 0x000000150400720c */ /* 0x000fe20003f84070 */
[----:B------:R-:W-:Y:S01]  /*1ad0*/  IMAD.MOV R12, RZ, RZ, -R12 ;  /* 0x000000ffff0c7224 */ /* 0x000fe200078e0a0c */
[----:B------:R-:W-:Y:S01]  /*1ae0*/  STL [R1+0xcc], R66 ;  /* 0x0000cc4201007387 */ /* 0x000fe20000100800 */
[----:B------:R-:W-:-:S03]  /*1af0*/  IMAD.HI.U32 R10, R7, R45, RZ ;  /* 0x0000002d070a7227 */ /* 0x000fc600078e00ff */
[----:B------:R-:W-:Y:S01]  /*1b00*/  STL [R1+0xc8], R64 ;  /* 0x0000c84001007387 */ /* 0x000fe20000100800 */
[--C-:B------:R-:W-:Y:S01]  /*1b10*/  @!P0 IMAD.IADD R23, R23, 0x1, -R4.reuse ;  /* 0x0000000117178824 */ /* 0x100fe200078e0a04 */
[C---:B------:R-:W-:Y:S01]  /*1b20*/  ISETP.GT.U32.AND P0, PT, R4.reuse, R35, PT ;  /* 0x000000230400720c */ /* 0x040fe20003f04070 */
[--C-:B------:R-:W-:Y:S01]  /*1b30*/  @!P1 IMAD.IADD R29, R29, 0x1, -R4.reuse ;  /* 0x000000011d1d9824 */ /* 0x100fe200078e0a04 */
[C---:B------:R-:W-:Y:S01]  /*1b40*/  ISETP.GT.U32.AND P1, PT, R4.reuse, R27, PT ;  /* 0x0000001b0400720c */ /* 0x040fe20003f24070 */
[C---:B------:R-:W-:Y:S01]  /*1b50*/  IMAD R37, R4.reuse, R12, R37 ;  /* 0x0000000c04257224 */ /* 0x040fe200078e0225 */
[----:B------:R-:W-:Y:S01]  /*1b60*/  STL [R1+0xc4], R62 ;  /* 0x0000c43e01007387 */ /* 0x000fe20000100800 */
[----:B------:R-:W-:Y:S01]  /*1b70*/  @!P4 IMAD.IADD R21, R21, 0x1, -R4 ;  /* 0x000000011515c824 */ /* 0x000fe200078e0a04 */
[C---:B------:R-:W-:Y:S01]  /*1b80*/  ISETP.GT.U32.AND P2, PT, R4.reuse, R29, PT ;  /* 0x0000001d0400720c */ /* 0x040fe20003f44070 */
[----:B------:R-:W-:Y:S01]  /*1b90*/  IMAD.HI.U32 R12, R7, R47, RZ ;  /* 0x0000002f070c7227 */ /* 0x000fe200078e00ff */
[----:B------:R-:W-:Y:S01]  /*1ba0*/  ISETP.GT.U32.AND P4, PT, R4, R33, PT ;  /* 0x000000210400720c */ /* 0x000fe20003f84070 */
[----:B------:R-:W-:Y:S02]  /*1bb0*/  STL [R1+0xc0], R60 ;  /* 0x0000c03c01007387 */ /* 0x000fe40000100800 */
[----:B------:R-:W-:-:S02]  /*1bc0*/  IMAD.MOV R10, RZ, RZ, -R10 ;  /* 0x000000ffff0a7224 */ /* 0x000fc400078e0a0a */
[----:B------:R-:W-:Y:S01]  /*1bd0*/  IMAD.MOV R12, RZ, RZ, -R12 ;  /* 0x000000ffff0c7224 */ /* 0x000fe200078e0a0c */
[----:B------:R-:W-:Y:S01]  /*1be0*/  STL [R1+0xbc], R58 ;  /* 0x0000bc3a01007387 */ /* 0x000fe20000100800 */
[C---:B------:R-:W-:Y:S02]  /*1bf0*/  IMAD R45, R4.reuse, R10, R45 ;  /* 0x0000000a042d7224 */ /* 0x040fe400078e022d */
[--C-:B------:R-:W-:Y:S01]  /*1c00*/  @!P6 IMAD.IADD R19, R19, 0x1, -R4.reuse ;  /* 0x000000011313e824 */ /* 0x100fe200078e0a04 */
[C---:B------:R-:W-:Y:S01]  /*1c10*/  ISETP.GT.U32.AND P6, PT, R4.reuse, R31, PT ;  /* 0x0000001f0400720c */ /* 0x040fe20003fc4070 */
[--C-:B------:R-:W-:Y:S01]  /*1c20*/  @!P1 IMAD.IADD R27, R27, 0x1, -R4.reuse ;  /* 0x000000011b1b9824 */ /* 0x100fe200078e0a04 */
[C---:B------:R-:W-:Y:S01]  /*1c30*/  ISETP.GT.U32.AND P1, PT, R4.reuse, R39, PT ;  /* 0x000000270400720c */ /* 0x040fe20003f24070 */
[C---:B------:R-:W-:Y:S01]  /*1c40*/  IMAD R47, R4.reuse, R12, R47 ;  /* 0x0000000c042f7224 */ /* 0x040fe200078e022f */
[----:B------:R1:W-:Y:S01]  /*1c50*/  STL [R1+0xb8], R56 ;  /* 0x0000b83801007387 */ /* 0x0003e20000100800 */
[--C-:B------:R-:W-:Y:S01]  /*1c60*/  @!P5 IMAD.IADD R25, R25, 0x1, -R4.reuse ;  /* 0x000000011919d824 */ /* 0x100fe200078e0a04 */
[C---:B------:R-:W-:Y:S01]  /*1c70*/  ISETP.GT.U32.AND P5, PT, R4.reuse, R37, PT ;  /* 0x000000250400720c */ /* 0x040fe20003fa4070 */
        /* <DEDUP_REMOVED lines=25> */
[----:B------:R2:W-:Y:S03]  /*1e10*/  STL [R1+0xb0], R52 ;  /* 0x0000b03401007387 */ /* 0x0005e60000100800 */
[--C-:B------:R-:W-:Y:S01]  /*1e20*/  @!P5 IMAD.IADD R49, R49, 0x1, -R4.reuse ;  /* 0x000000013131d824 */ /* 0x100fe200078e0a04 */
[C---:B------:R-:W-:Y:S01]  /*1e30*/  ISETP.GT.U32.AND P5, PT, R4.reuse, R39, PT ;  /* 0x000000270400720c */ /* 0x040fe20003fa4070 */
        /* <DEDUP_REMOVED lines=8> */
[----:B------:R-:W-:-:S02]  /*1ec0*/  IMAD.MOV R12, RZ, RZ, -R12 ;  /* 0x000000ffff0c7224 */ /* 0x000fc400078e0a0c */
[C---:B------:R-:W-:Y:S01]  /*1ed0*/  IMAD R55, R4.reuse, R10, R55 ;  /* 0x0000000a04377224 */ /* 0x040fe200078e0237 */
[----:B------:R-:W-:Y:S01]  /*1ee0*/  STL [R1+0xac], R50 ;  /* 0x0000ac3201007387 */ /* 0x000fe20000100800 */
[C---:B------:R-:W-:Y:S02]  /*1ef0*/  IMAD R57, R4.reuse, R12, R57 ;  /* 0x0000000c04397224 */ /* 0x040fe400078e0239 */
        /* <DEDUP_REMOVED lines=10> */
[C---:B------:R-:W-:Y:S01]  /*1fa0*/  IMAD.HI.U32 R10, R7.reuse, R65, RZ ;  /* 0x00000041070a7227 */ /* 0x040fe200078e00ff */
[----:B------:R-:W-:Y:S03]  /*1fb0*/  STL [R1+0xa8], R48 ;  /* 0x0000a83001007387 */ /* 0x000fe60000100800 */
[----:B------:R-:W-:Y:S01]  /*1fc0*/  IMAD.HI.U32 R12, R7, R67, RZ ;  /* 0x00000043070c7227 */ /* 0x000fe200078e00ff */
[----:B------:R-:W-:Y:S03]  /*1fd0*/  STL [R1+0xa4], R46 ;  /* 0x0000a42e01007387 */ /* 0x000fe60000100800 */
        /* <DEDUP_REMOVED lines=34> */
[----:B------:R-:W-:Y:S01]  /*2200*/  IMAD.HI.U32 R12, R7, R77, RZ ;  /* 0x0000004d070c7227 */ /* 0x000fe200078e00ff */
[----:B------:R-:W-:Y:S03]  /*2210*/  STL [R1+0x94], R38 ;  /* 0x0000942601007387 */ /* 0x000fe60000100800 */
        /* <DEDUP_REMOVED lines=15> */
[C---:B------:R-:W-:Y:S01]  /*2310*/  ISETP.GT.U32.AND P0, PT, R4.reuse, R77, PT ;  /* 0x0000004d0400720c */ /* 0x040fe20003f04070 */
[----:B------:R-:W-:Y:S01]  /*2320*/  IMAD.HI.U32 R10, R7, R87, RZ ;  /* 0x00000057070a7227 */ /* 0x000fe200078e00ff */
[----:B------:R-:W-:Y:S03]  /*2330*/  STL [R1+0x88], R32 ;  /* 0x0000882001007387 */ /* 0x000fe60000100800 */
[----:B------:R-:W-:Y:S01]  /*2340*/  IMAD.MOV R10, RZ, RZ, -R10 ;  /* 0x000000ffff0a7224 */ /* 0x000fe200078e0a0a */
[----:B------:R-:W-:Y:S01]  /*2350*/  STL [R1+0x84], R30 ;  /* 0x0000841e01007387 */ /* 0x000fe20000100800 */
[--C-:B------:R-:W-:Y:S01]  /*2360*/  @!P5 IMAD.IADD R69, R69, 0x1, -R4.reuse ;  /* 0x000000014545d824 */ /* 0x100fe200078e0a04 */
[C---:B------:R-:W-:Y:S01]  /*2370*/  ISETP.GT.U32.AND P5, PT, R4.reuse, R83, PT ;  /* 0x000000530400720c */ /* 0x040fe20003fa4070 */
[C---:B------:R-:W-:Y:S01]  /*2380*/  IMAD R87, R4.reuse, R10, R87 ;  /* 0x0000000a04577224 */ /* 0x040fe200078e0257 */
[----:B------:R-:W-:Y:S01]  /*2390*/  STL [R1+0x80], R28 ;  /* 0x0000801c01007387 */ /* 0x000fe20000100800 */
[--C-:B------:R-:W-:Y:S01]  /*23a0*/  @!P6 IMAD.IADD R71, R71, 0x1, -R4.reuse ;  /* 0x000000014747e824 */ /* 0x100fe200078e0a04 */
[C---:B------:R-:W-:Y:S01]  /*23b0*/  ISETP.GT.U32.AND P6, PT, R4.reuse, R85, PT ;  /* 0x000000550400720c */ /* 0x040fe20003fc4070 */
[--C-:B------:R-:W-:Y:S01]  /*23c0*/  @!P2 IMAD.IADD R73, R73, 0x1, -R4.reuse ;  /* 0x000000014949a824 */ /* 0x100fe200078e0a04 */
[C---:B------:R-:W-:Y:S01]  /*23d0*/  ISETP.GT.U32.AND P2, PT, R4.reuse, R87, PT ;  /* 0x000000570400720c */ /* 0x040fe20003f44070 */
[----:B------:R-:W-:Y:S01]  /*23e0*/  @!P4 IMAD.IADD R75, R75, 0x1, -R4 ;  /* 0x000000014b4bc824 */ /* 0x000fe200078e0a04 */
[----:B------:R-:W-:Y:S01]  /*23f0*/  STL [R1+0x7c], R24 ;  /* 0x00007c1801007387 */ /* 0x000fe20000100800 */
[----:B------:R-:W-:Y:S01]  /*2400*/  IMAD.HI.U32 R12, R7, R89, RZ ;  /* 0x00000059070c7227 */ /* 0x000fe200078e00ff */
[----:B------:R-:W-:-:S03]  /*2410*/  ISETP.GT.U32.AND P4, PT, R4, R73, PT ;  /* 0x000000490400720c */ /* 0x000fc60003f84070 */
[----:B------:R-:W-:Y:S01]  /*2420*/  @!P0 IMAD.IADD R77, R77, 0x1, -R4 ;  /* 0x000000014d4d8824 */ /* 0x000fe200078e0a04 */
[C---:B------:R-:W-:Y:S01]  /*2430*/  ISETP.GT.U32.AND P0, PT, R4.reuse, R75, PT ;  /* 0x0000004b0400720c */ /* 0x040fe20003f04070 */
[----:B------:R-:W-:Y:S02]  /*2440*/  IMAD.MOV R12, RZ, RZ, -R12 ;  /* 0x000000ffff0c7224 */ /* 0x000fe400078e0a0c */
[--C-:B------:R-:W-:Y:S01]  /*2450*/  @!P1 IMAD.IADD R57, R57, 0x1, -R4.reuse ;  /* 0x0000000139399824 */ /* 0x100fe200078e0a04 */
[C---:B------:R-:W-:Y:S01]  /*2460*/  ISETP.GT.U32.AND P1, PT, R4.reuse, R67, PT ;  /* 0x000000430400720c */ /* 0x040fe20003f24070 */
[C---:B------:R-:W-:Y:S02]  /*2470*/  IMAD R89, R4.reuse, R12, R89 ;  /* 0x0000000c04597224 */ /* 0x040fe400078e0259 */
[--C-:B------:R-:W-:Y:S02]  /*2480*/  @!P5 IMAD.IADD R83, R83, 0x1, -R4.reuse ;  /* 0x000000015353d824 */ /* 0x100fe400078e0a04 */
[--C-:B------:R-:W-:Y:S01]  /*2490*/  @!P6 IMAD.IADD R85, R85, 0x1, -R4.reuse ;  /* 0x000000015555e824 */ /* 0x100fe200078e0a04 */
[----:B------:R-:W-:Y:S01]  /*24a0*/  ISETP.GT.U32.AND P5, PT, R4, R89, PT ;  /* 0x000000590400720c */ /* 0x000fe20003fa4070 */
[----:B------:R-:W-:-:S02]  /*24b0*/  @!P2 IMAD.IADD R87, R87, 0x1, -R4 ;  /* 0x000000015757a824 */ /* 0x000fc400078e0a04 */
[--C-:B------:R-:W-:Y:S01]  /*24c0*/  @!P4 IMAD.IADD R73, R73, 0x1, -R4.reuse ;  /* 0x000000014949c824 */ /* 0x100fe200078e0a04 */
[C---:B------:R-:W-:Y:S01]  /*24d0*/  ISETP.GT.U32.AND P4, PT, R4.reuse, R83, PT ;  /* 0x000000530400720c */ /* 0x040fe20003f84070 */
[----:B------:R-:W-:Y:S01]  /*24e0*/  @!P0 IMAD.IADD R75, R75, 0x1, -R4 ;  /* 0x000000014b4b8824 */ /* 0x000fe200078e0a04 */
[C---:B------:R-:W-:Y:S01]  /*24f0*/  ISETP.GT.U32.AND P0, PT, R4.reuse, R85, PT ;  /* 0x000000550400720c */ /* 0x040fe20003f04070 */
[----:B------:R-:W-:Y:S01]  /*2500*/  IMAD.HI.U32 R10, R7, R101, RZ ;  /* 0x00000065070a7227 */ /* 0x000fe200078e00ff */
[----:B------:R-:W-:-:S03]  /*2510*/  ISETP.GT.U32.AND P2, PT, R4, R87, PT ;  /* 0x000000570400720c */ /* 0x000fc60003f44070 */
[----:B------:R-:W-:Y:S02]  /*2520*/  IMAD.MOV R10, RZ, RZ, -R10 ;  /* 0x000000ffff0a7224 */ /* 0x000fe400078e0a0a */
[--C-:B------:R-:W-:Y:S01]  /*2530*/  @!P1 IMAD.IADD R67, R67, 0x1, -R4.reuse ;  /* 0x0000000143439824 */ /* 0x100fe200078e0a04 */
[C---:B------:R-:W-:Y:S01]  /*2540*/  ISETP.GT.U32.AND P1, PT, R4.reuse, R79, PT ;  /* 0x0000004f0400720c */ /* 0x040fe20003f24070 */
[C---:B------:R-:W-:Y:S01]  /*2550*/  IMAD R95, R4.reuse, R16, R95 ;  /* 0x00000010045f7224 */ /* 0x040fe200078e025f */
[----:B------:R-:W-:Y:S01]  /*2560*/  IABS R16, R24 ;  /* 0x0000001800107213 */ /* 0x000fe20000000000 */
        /* <DEDUP_REMOVED lines=11> */
[----:B------:R-:W-:-:S03]  /*2620*/  IMAD.HI.U32 R8, R7, R107, RZ ;  /* 0x0000006b07087227 */ /* 0x000fc600078e00ff */
[C---:B------:R-:W-:Y:S01]  /*2630*/  ISETP.GT.U32.AND P6, PT, R4.reuse, R79, PT ;  /* 0x0000004f0400720c */ /* 0x040fe20003fc4070 */
[--C-:B------:R-:W-:Y:S01]  /*2640*/  @!P5 IMAD.IADD R93, R93, 0x1, -R4.reuse ;  /* 0x000000015d5dd824 */ /* 0x100fe200078e0a04 */
[C---:B------:R-:W-:Y:S01]  /*2650*/  ISETP.GT.U32.AND P5, PT, R4.reuse, R103, PT ;  /* 0x000000670400720c */ /* 0x040fe20003fa4070 */
[--C-:B------:R-:W-:Y:S02]  /*2660*/  @!P4 IMAD.IADD R95, R95, 0x1, -R4.reuse ;  /* 0x000000015f5fc824 */ /* 0x100fe400078e0a04 */
[----:B------:R-:W-:Y:S01]  /*2670*/  @!P0 IMAD.IADD R101, R101, 0x1, -R4 ;  /* 0x0000000165658824 */ /* 0x000fe200078e0a04 */
[C---:B------:R-:W-:Y:S01]  /*2680*/  ISETP.GT.U32.AND P4, PT, R4.reuse, R93, PT ;  /* 0x0000005d0400720c */ /* 0x040fe20003f84070 */
[----:B------:R-:W-:Y:S01]  /*2690*/  IMAD.MOV R8, RZ, RZ, -R8 ;  /* 0x000000ffff087224 */ /* 0x000fe200078e0a08 */
[C---:B------:R-:W-:Y:S01]  /*26a0*/  ISETP.GT.U32.AND P0, PT, R4.reuse, R105, PT ;  /* 0x000000690400720c */ /* 0x040fe20003f04070 */
[----:B------:R-:W-:Y:S01]  /*26b0*/  @!P2 IMAD.IADD R97, R97, 0x1, -R4 ;  /* 0x000000016161a824 */ /* 0x000fe200078e0a04 */
[C---:B------:R-:W-:Y:S01]  /*26c0*/  ISETP.GT.U32.AND P2, PT, R4.reuse, R95, PT ;  /* 0x0000005f0400720c */ /* 0x040fe20003f44070 */
[----:B------:R-:W-:-:S02]  /*26d0*/  IMAD R107, R4, R8, R107 ;  /* 0x00000008046b7224 */ /* 0x000fc400078e026b */
[----:B------:R-:W-:-:S04]  /*26e0*/  IMAD.HI.U32 R8, R7, R113, RZ ;  /* 0x0000007107087227 */ /* 0x000fc800078e00ff */
[----:B------:R-:W-:Y:S01]  /*26f0*/  @!P1 IMAD.IADD R77, R77, 0x1, -R4 ;  /* 0x000000014d4d9824 */ /* 0x000fe200078e0a04 */
[----:B------:R-:W-:Y:S01]  /*2700*/  ISETP.GT.U32.AND P1, PT, R4, R91, PT ;  /* 0x0000005b0400720c */ /* 0x000fe20003f24070 */
[----:B------:R-:W-:-:S04]  /*2710*/  IMAD.HI.U32 R12, R7, R99, RZ ;  /* 0x00000063070c7227 */ /* 0x000fc800078e00ff */
[----:B------:R-:W-:Y:S02]  /*2720*/  @!P5 IMAD.IADD R103, R103, 0x1, -R4 ;  /* 0x000000016767d824 */ /* 0x000fe400078e0a04 */
[----:B------:R-:W-:Y:S02]  /*2730*/  IMAD.MOV R8, RZ, RZ, -R8 ;  /* 0x000000ffff087224 */ /* 0x000fe400078e0a08 */
[----:B------:R-:W-:Y:S01]  /*2740*/  @!P6 IMAD.IADD R79, R79, 0x1, -R4 ;  /* 0x000000014f4fe824 */ /* 0x000fe200078e0a04 */
[C---:B------:R-:W-:Y:S01]  /*2750*/  ISETP.GT.U32.AND P6, PT, R4.reuse, R89, PT ;  /* 0x000000590400720c */ /* 0x040fe20003fc4070 */
[----:B------:R-:W-:Y:S02]  /*2760*/  IMAD.MOV R12, RZ, RZ, -R12 ;  /* 0x000000ffff0c7224 */ /* 0x000fe400078e0a0c */
[--C-:B------:R-:W-:Y:S01]  /*2770*/  @!P4 IMAD.IADD R93, R93, 0x1, -R4.reuse ;  /* 0x000000015d5dc824 */ /* 0x100fe200078e0a04 */
[C---:B------:R-:W-:Y:S01]  /*2780*/  ISETP.GT.U32.AND P4, PT, R4.reuse, R103, PT ;  /* 0x000000670400720c */ /* 0x040fe20003f84070 */
[----:B------:R-:W-:Y:S01]  /*2790*/  @!P0 IMAD.IADD R105, R105, 0x1, -R4 ;  /* 0x0000000169698824 */ /* 0x000fe200078e0a04 */
[C---:B------:R-:W-:Y:S01]  /*27a0*/  ISETP.GT.U32.AND P0, PT, R4.reuse, R107, PT ;  /* 0x0000006b0400720c */ /* 0x040fe20003f04070 */
[----:B------:R-:W-:-:S02]  /*27b0*/  IMAD R113, R4, R8, R113 ;  /* 0x0000000804717224 */ /* 0x000fc400078e0271 */
[----:B------:R-:W-:-:S04]  /*27c0*/  IMAD.HI.U32 R8, R7, R115, RZ ;  /* 0x0000007307087227 */ /* 0x000fc800078e00ff */
[C---:B------:R-:W-:Y:S02]  /*27d0*/  IMAD R99, R4.reuse, R12, R99 ;  /* 0x0000000c04637224 */ /* 0x040fe400078e0263 */
[----:B------:R-:W-:Y:S01]  /*27e0*/  @!P2 IMAD.IADD R95, R95, 0x1, -R4 ;  /* 0x000000015f5fa824 */ /* 0x000fe200078e0a04 */
[----:B------:R-:W-:Y:S01]  /*27f0*/  ISETP.GT.U32.AND P2, PT, R4, R105, PT ;  /* 0x000000690400720c */ /* 0x000fe20003f44070 */
[----:B------:R-:W-:Y:S02]  /*2800*/  IMAD.MOV R8, RZ, RZ, -R8 ;  /* 0x000000ffff087224 */ /* 0x000fe400078e0a08 */
[----:B------:R-:W-:-:S04]  /*2810*/  IMAD.HI.U32 R10, R7, R109, RZ ;  /* 0x0000006d070a7227 */ /* 0x000fc800078e00ff */
[----:B------:R-:W-:Y:S01]  /*2820*/  @!P1 IMAD.IADD R91, R91, 0x1, -R4 ;  /* 0x000000015b5b9824 */ /* 0x000fe200078e0a04 */
[C---:B------:R-:W-:Y:S01]  /*2830*/  ISETP.GT.U32.AND P1, PT, R4.reuse, R99, PT ;  /* 0x000000630400720c */ /* 0x040fe20003f24070 */
[C---:B------:R-:W-:Y:S02]  /*2840*/  IMAD R115, R4.reuse, R8, R115 ;  /* 0x0000000804737224 */ /* 0x040fe400078e0273 */
[----:B------:R-:W-:Y:S02]  /*2850*/  IMAD.MOV R10, RZ, RZ, -R10 ;  /* 0x000000ffff0a7224 */ /* 0x000fe400078e0a0a */
[--C-:B------:R-:W-:Y:S01]  /*2860*/  @!P6 IMAD.IADD R89, R89, 0x1, -R4.reuse ;  /* 0x000000015959e824 */ /* 0x100fe200078e0a04 */
[C---:B------:R-:W-:Y:S01]  /*2870*/  ISETP.GT.U32.AND P6, PT, R4.reuse, R91, PT ;  /* 0x0000005b0400720c */ /* 0x040fe20003fc4070 */
[--C-:B------:R-:W-:Y:S01]  /*2880*/  @!P4 IMAD.IADD R103, R103, 0x1, -R4.reuse ;  /* 0x000000016767c824 */ /* 0x100fe200078e0a04 */
[----:B------:R-:W-:Y:S01]  /*2890*/  ISETP.GT.U32.AND P4, PT, R4, R115, PT ;  /* 0x000000730400720c */ /* 0x000fe20003f84070 */
[----:B------:R-:W-:-:S02]  /*28a0*/  @!P0 IMAD.IADD R107, R107, 0x1, -R4 ;  /* 0x000000016b6b8824 */ /* 0x000fc400078e0a04 */
[----:B------:R-:W-:Y:S02]  /*28b0*/  IMAD R109, R4, R10, R109 ;  /* 0x0000000a046d7224 */ /* 0x000fe400078e026d */
[----:B------:R-:W-:-:S04]  /*28c0*/  IMAD.HI.U32 R8, R7, R123, RZ ;  /* 0x0000007b07087227 */ /* 0x000fc800078e00ff */
[----:B------:R-:W-:-:S04]  /*28d0*/  IMAD.HI.U32 R10, R7, R117, RZ ;  /* 0x00000075070a7227 */ /* 0x000fc800078e00ff */
[----:B------:R-:W-:Y:S01]  /*28e0*/  @!P2 IMAD.IADD R105, R105, 0x1, -R4 ;  /* 0x000000016969a824 */ /* 0x000fe200078e0a04 */
[----:B------:R-:W-:Y:S01]  /*28f0*/  ISETP.GT.U32.AND P2, PT, R4, R107, PT ;  /* 0x0000006b0400720c */ /* 0x000fe20003f44070 */
[----:B------:R-:W-:-:S04]  /*2900*/  IMAD.HI.U32 R12, R7, R111, RZ ;  /* 0x0000006f070c7227 */ /* 0x000fc800078e00ff */
[----:B------:R-:W-:Y:S02]  /*2910*/  IMAD.MOV R8, RZ, RZ, -R8 ;  /* 0x000000ffff087224 */ /* 0x000fe400078e0a08 */
[----:B------:R-:W-:Y:S02]  /*2920*/  IMAD.MOV R10, RZ, RZ, -R10 ;  /* 0x000000ffff0a7224 */ /* 0x000fe400078e0a0a */
[----:B------:R-:W-:Y:S01]  /*2930*/  @!P1 IMAD.IADD R99, R99, 0x1, -R4 ;  /* 0x0000000163639824 */ /* 0x000fe200078e0a04 */
[C---:B------:R-:W-:Y:S01]  /*2940*/  ISETP.GT.U32.AND P1, PT, R4.reuse, R101, PT ;  /* 0x000000650400720c */ /* 0x040fe20003f24070 */
[----:B------:R-:W-:Y:S02]  /*2950*/  IMAD.MOV R12, RZ, RZ, -R12 ;  /* 0x000000ffff0c7224 */ /* 0x000fe400078e0a0c */
[C---:B------:R-:W-:Y:S01]  /*2960*/  IMAD R123, R4.reuse, R8, R123 ;  /* 0x00000008047b7224 */ /* 0x040fe200078e027b */
[C---:B------:R-:W-:Y:S01]  /*2970*/  ISETP.GT.U32.AND P5, PT, R4.reuse, R99, PT ;  /* 0x000000630400720c */ /* 0x040fe20003fa4070 */
[----:B------:R-:W-:-:S02]  /*2980*/  IMAD R117, R4, R10, R117 ;  /* 0x0000000a04757224 */ /* 0x000fc400078e0275 */
[----:B------:R-:W-:-:S03]  /*2990*/  IMAD.HI.U32 R8, R7, R127, RZ ;  /* 0x0000007f07087227 */ /* 0x000fc600078e00ff */
[----:B------:R-:W-:Y:S01]  /*29a0*/  ISETP.GT.U32.AND P0, PT, R4, R117, PT ;  /* 0x000000750400720c */ /* 0x000fe20003f04070 */
[----:B------:R-:W-:-:S04]  /*29b0*/  IMAD.HI.U32 R10, R7, R125, RZ ;  /* 0x0000007d070a7227 */ /* 0x000fc800078e00ff */
[----:B------:R-:W-:Y:S01]  /*29c0*/  @!P6 IMAD.IADD R91, R91, 0x1, -R4 ;  /* 0x000000015b5be824 */ /* 0x000fe200078e0a04 */
[C---:B------:R-:W-:Y:S01]  /*29d0*/  ISETP.GT.U32.AND P6, PT, R4.reuse, R97, PT ;  /* 0x000000610400720c */ /* 0x040fe20003fc4070 */
[----:B------:R-:W-:Y:S02]  /*29e0*/  IMAD R111, R4, R12, R111 ;  /* 0x0000000c046f7224 */ /* 0x000fe400078e026f */
[----:B------:R-:W-:-:S04]  /*29f0*/  IMAD.HI.U32 R12, R7, R119, RZ ;  /* 0x00000077070c7227 */ /* 0x000fc800078e00ff */
[----:B------:R-:W-:Y:S02]  /*2a00*/  IMAD.MOV R8, RZ, RZ, -R8 ;  /* 0x000000ffff087224 */ /* 0x000fe400078e0a08 */
[----:B------:R-:W-:Y:S02]  /*2a10*/  @!P4 IMAD.IADD R115, R115, 0x1, -R4 ;  /* 0x000000017373c824 */ /* 0x000fe400078e0a04 */
[----:B------:R-:W-:-:S04]  /*2a20*/  IMAD.HI.U32 R14, R7, R121, RZ ;  /* 0x00000079070e7227 */ /* 0x000fc800078e00ff */
[----:B------:R-:W-:Y:S02]  /*2a30*/  IMAD.MOV R10, RZ, RZ, -R10 ;  /* 0x000000ffff0a7224 */ /* 0x000fe400078e0a0a */
[----:B------:R-:W-:Y:S02]  /*2a40*/  IMAD.MOV R12, RZ, RZ, -R12 ;  /* 0x000000ffff0c7224 */ /* 0x000fe400078e0a0c */
[C---:B------:R-:W-:Y:S02]  /*2a50*/  IMAD R127, R4.reuse, R8, R127 ;  /* 0x00000008047f7224 */ /* 0x040fe400078e027f */
[----:B------:R-:W-:Y:S01]  /*2a60*/  @!P2 IMAD.IADD R107, R107, 0x1, -R4 ;  /* 0x000000016b6ba824 */ /* 0x000fe200078e0a04 */
[C---:B------:R-:W-:Y:S01]  /*2a70*/  ISETP.GT.U32.AND P2, PT, R4.reuse, R115, PT ;  /* 0x000000730400720c */ /* 0x040fe20003f44070 */
[----:B------:R-:W-:Y:S02]  /*2a80*/  IMAD.MOV R14, RZ, RZ, -R14 ;  /* 0x000000ffff0e7224 */ /* 0x000fe400078e0a0e */
[----:B------:R-:W-:-:S02]  /*2a90*/  IMAD R125, R4, R10, R125 ;  /* 0x0000000a047d7224 */ /* 0x000fc400078e027d */
[----:B------:R-:W-:-:S04]  /*2aa0*/  IMAD.HI.U32 R8, R7, R129, RZ ;  /* 0x0000008107087227 */ /* 0x000fc800078e00ff */
[----:B------:R-:W-:-:S04]  /*2ab0*/  IMAD.HI.U32 R10, R7, R131, RZ ;  /* 0x00000083070a7227 */ /* 0x000fc800078e00ff */
[----:B------:R-:W-:Y:S01]  /*2ac0*/  @!P1 IMAD.IADD R101, R101, 0x1, -R4 ;  /* 0x0000000165659824 */ /* 0x000fe200078e0a04 */
[C---:B------:R-:W-:Y:S01]  /*2ad0*/  ISETP.GT.U32.AND P1, PT, R4.reuse, R109, PT ;  /* 0x0000006d0400720c */ /* 0x040fe20003f24070 */
[C---:B------:R-:W-:Y:S01]  /*2ae0*/  IMAD R119, R4.reuse, R12, R119 ;  /* 0x0000000c04777224 */ /* 0x040fe200078e0277 */
[----:B------:R-:W-:Y:S01]  /*2af0*/  IABS R12, R30 ;  /* 0x0000001e000c7213 */ /* 0x000fe20000000000 */
[C---:B------:R-:W-:Y:S01]  /*2b00*/  IMAD R121, R4.reuse, R14, R121 ;  /* 0x0000000e04797224 */ /* 0x040fe200078e0279 */
[----:B------:R-:W-:Y:S01]  /*2b10*/  IABS R14, R28 ;  /* 0x0000001c000e7213 */ /* 0x000fe20000000000 */
[----:B------:R-:W-:Y:S02]  /*2b20*/  IMAD.MOV R8, RZ, RZ, -R8 ;  /* 0x000000ffff087224 */ /* 0x000fe400078e0a08 */
[----:B------:R-:W-:Y:S02]  /*2b30*/  IMAD.MOV R10, RZ, RZ, -R10 ;  /* 0x000000ffff0a7224 */ /* 0x000fe400078e0a0a */
[----:B------:R-:W-:Y:S01]  /*2b40*/  @!P6 IMAD.IADD R97, R97, 0x1, -R4 ;  /* 0x000000016161e824 */ /* 0x000fe200078e0a04 */
[C---:B------:R-:W-:Y:S01]  /*2b50*/  ISETP.GT.U32.AND P6, PT, R4.reuse, R111, PT ;  /* 0x0000006f0400720c */ /* 0x040fe20003fc4070 */
[----:B------:R-:W-:-:S02]  /*2b60*/  IMAD R129, R4, R8, R129 ;  /* 0x0000000804817224 */ /* 0x000fc400078e0281 */
[----:B------:R-:W-:Y:S02]  /*2b70*/  IMAD R131, R4, R10, R131 ;  /* 0x0000000a04837224 */ /* 0x000fe400078e0283 */
[----:B------:R-:W-:-:S04]  /*2b80*/  IMAD.HI.U32 R8, R7, R12, RZ ;  /* 0x0000000c07087227 */ /* 0x000fc800078e00ff */
[----:B------:R-:W-:Y:S01]  /*2b90*/  @!P5 IMAD.IADD R99, R99, 0x1, -R4 ;  /* 0x000000016363d824 */ /* 0x000fe200078e0a04 */
[----:B------:R-:W-:Y:S01]  /*2ba0*/  ISETP.GT.U32.AND P5, PT, R4, R113, PT ;  /* 0x000000710400720c */ /* 0x000fe20003fa4070 */
[----:B------:R-:W-:-:S04]  /*2bb0*/  IMAD.HI.U32 R10, R7, R14, RZ ;  /* 0x0000000e070a7227 */ /* 0x000fc800078e00ff */
[----:B------:R-:W-:Y:S02]  /*2bc0*/  IMAD.MOV R133, RZ, RZ, -R8 ;  /* 0x000000ffff857224 */ /* 0x000fe400078e0a08 */
[----:B------:R-:W-:Y:S01]  /*2bd0*/  @!P2 IMAD.IADD R115, R115, 0x1, -R4 ;  /* 0x000000017373a824 */ /* 0x000fe200078e0a04 */
[----:B------:R-:W-:Y:S01]  /*2be0*/  ISETP.GT.U32.AND P2, PT, R4, R127, PT ;  /* 0x0000007f0400720c */ /* 0x000fe20003f44070 */
[----:B------:R-:W-:Y:S02]  /*2bf0*/  IMAD.MOV R135, RZ, RZ, -R10 ;  /* 0x000000ffff877224 */ /* 0x000fe400078e0a0a */
[----:B------:R-:W-:-:S04]  /*2c00*/  IMAD.HI.U32 R8, R7, R16, RZ ;  /* 0x0000001007087227 */ /* 0x000fc800078e00ff */
[----:B------:R-:W-:Y:S02]  /*2c10*/  @!P1 IMAD.IADD R109, R109, 0x1, -R4 ;  /* 0x000000016d6d9824 */ /* 0x000fe400078e0a04 */
[C---:B------:R-:W-:Y:S02]  /*2c20*/  IMAD R7, R4.reuse, R133, R12 ;  /* 0x0000008504077224 */ /* 0x040fe400078e020c */
[C---:B------:R-:W-:Y:S01]  /*2c30*/  IMAD R133, R4.reuse, R135, R14 ;  /* 0x0000008704857224 */ /* 0x040fe200078e020e */
[C---:B------:R-:W-:Y:S01]  /*2c40*/  ISETP.GT.U32.AND P1, PT, R4.reuse, R109, PT ;  /* 0x0000006d0400720c */ /* 0x040fe20003f24070 */
[----:B------:R-:W-:Y:S02]  /*2c50*/  IMAD.MOV R135, RZ, RZ, -R8 ;  /* 0x000000ffff877224 */ /* 0x000fe400078e0a08 */
[----:B------:R-:W-:Y:S01]  /*2c60*/  @!P6 IMAD.IADD R111, R111, 0x1, -R4 ;  /* 0x000000016f6fe824 */ /* 0x000fe200078e0a04 */
[C---:B------:R-:W-:Y:S01]  /*2c70*/  ISETP.GT.U32.AND P6, PT, R4.reuse, R119, PT ;  /* 0x000000770400720c */ /* 0x040fe20003fc4070 */
[----:B------:R-:W-:-:S02]  /*2c80*/  IMAD R135, R4, R135, R16 ;  /* 0x0000008704877224 */ /* 0x000fc400078e0210 */
[--C-:B------:R-:W-:Y:S01]  /*2c90*/  @!P5 IMAD.IADD R113, R113, 0x1, -R4.reuse ;  /* 0x000000017171d824 */ /* 0x100fe200078e0a04 */
[C---:B------:R-:W-:Y:S01]  /*2ca0*/  ISETP.GT.U32.AND P5, PT, R4.reuse, R121, PT ;  /* 0x000000790400720c */ /* 0x040fe20003fa4070 */
[--C-:B------:R-:W-:Y:S01]  /*2cb0*/  @!P2 IMAD.IADD R127, R127, 0x1, -R4.reuse ;  /* 0x000000017f7fa824 */ /* 0x100fe200078e0a04 */
[C---:B------:R-:W-:Y:S01]  /*2cc0*/  ISETP.GT.U32.AND P2, PT, R4.reuse, R135, PT ;  /* 0x000000870400720c */ /* 0x040fe20003f44070 */
[--C-:B------:R-:W-:Y:S01]  /*2cd0*/  @!P0 IMAD.IADD R117, R117, 0x1, -R4.reuse ;  /* 0x0000000175758824 */ /* 0x100fe200078e0a04 */
[C---:B------:R-:W-:Y:S01]  /*2ce0*/  ISETP.GT.U32.AND P4, PT, R4.reuse, R111, PT ;  /* 0x0000006f0400720c */ /* 0x040fe20003f84070 */
[--C-:B------:R-:W-:Y:S01]  /*2cf0*/  @!P1 IMAD.IADD R109, R109, 0x1, -R4.reuse ;  /* 0x000000016d6d9824 */ /* 0x100fe200078e0a04 */
[----:B------:R-:W-:Y:S01]  /*2d00*/  ISETP.GT.U32.AND P1, PT, R4, R123, PT ;  /* 0x0000007b0400720c */ /* 0x000fe20003f24070 */
[----:B------:R-:W-:Y:S01]  /*2d10*/  IMAD.IADD R11, R6, 0x1, R11 ;  /* 0x00000001060b7824 */ /* 0x000fe200078e020b */
[C---:B------:R-:W-:Y:S01]  /*2d20*/  ISETP.GT.U32.AND P0, PT, R4.reuse, R113, PT ;  /* 0x000000710400720c */ /* 0x040fe20003f04070 */
[--C-:B------:R-:W-:Y:S01]  /*2d30*/  @!P6 IMAD.IADD R119, R119, 0x1, -R4.reuse ;  /* 0x000000017777e824 */ /* 0x100fe200078e0a04 */
[----:B------:R-:W-:Y:S01]  /*2d40*/  ISETP.GT.U32.AND P6, PT, R4, R117, PT ;  /* 0x000000750400720c */ /* 0x000fe20003fc4070 */
[----:B------:R-:W-:Y:S01]  /*2d50*/  IMAD R10, R11, 0x40, R239 ;  /* 0x000000400b0a7824 */ /* 0x000fe200078e02ef */
[----:B------:R-:W-:Y:S01]  /*2d60*/  LOP3.LUT R11, R238, 0xc, RZ, 0xfc, !PT ;  /* 0x0000000cee0b7812 */ /* 0x000fe200078efcff */
[--C-:B------:R-:W-:Y:S01]  /*2d70*/  @!P5 IMAD.IADD R121, R121, 0x1, -R4.reuse ;  /* 0x000000017979d824 */ /* 0x100fe200078e0a04 */
[----:B------:R-:W-:Y:S01]  /*2d80*/  ISETP.GT.U32.AND P5, PT, R4, R119, PT ;  /* 0x000000770400720c */ /* 0x000fe20003fa4070 */
[--C-:B------:R-:W-:Y:S01]  /*2d90*/  @!P2 IMAD.IADD R135, R135, 0x1, -R4.reuse ;  /* 0x000000018787a824 */ /* 0x100fe200078e0a04 */
[----:B------:R-:W-:Y:S01]  /*2da0*/  ISETP.GE.AND P2, PT, R142, RZ, PT ;  /* 0x000000ff8e00720c */ /* 0x000fe20003f46270 */
        /* <DEDUP_REMOVED lines=8> */
[----:B------:R4:W-:Y:S01]  /*2e30*/  STL [R1+0x74], R10 ;  /* 0x0000740a01007387 */ /* 0x0009e20000100800 */
[----:B------:R-:W-:Y:S01]  /*2e40*/  IABS R6, R10 ;  /* 0x0000000a00067213 */ /* 0x000fe20000000000 */
[--C-:B------:R-:W-:Y:S01]  /*2e50*/  @!P5 IMAD.IADD R119, R119, 0x1, -R4.reuse ;  /* 0x000000017777d824 */ /* 0x100fe200078e0a04 */
[C---:B------:R-:W-:Y:S01]  /*2e60*/  ISETP.GT.U32.AND P5, PT, R4.reuse, R123, PT ;  /* 0x0000007b0400720c */ /* 0x040fe20003fa4070 */
[----:B------:R-:W-:Y:S01]  /*2e70*/  @!P2 IMAD.MOV R13, RZ, RZ, -R13 ;  /* 0x000000ffff0da224 */ /* 0x000fe200078e0a0d */
[----:B------:R-:W-:Y:S01]  /*2e80*/  ISETP.GE.AND P2, PT, R137, RZ, PT ;  /* 0x000000ff8900720c */ /* 0x000fe20003f46270 */
[--C-:B------:R-:W-:Y:S01]  /*2e90*/  @!P4 IMAD.IADD R121, R121, 0x1, -R4.reuse ;  /* 0x000000017979c824 */ /* 0x100fe200078e0a04 */
[C---:B------:R-:W-:Y:S01]  /*2ea0*/  ISETP.GT.U32.AND P4, PT, R4.reuse, R7, PT ;  /* 0x000000070400720c */ /* 0x040fe20003f84070 */
[--C-:B------:R-:W-:Y:S01]  /*2eb0*/  @!P1 IMAD.IADD R131, R131, 0x1, -R4.reuse ;  /* 0x0000000183839824 */ /* 0x100fe200078e0a04 */
[C---:B------:R-:W-:Y:S01]  /*2ec0*/  ISETP.GT.U32.AND P1, PT, R4.reuse, R127, PT ;  /* 0x0000007f0400720c */ /* 0x040fe20003f24070 */
[--C-:B------:R-:W-:Y:S01]  /*2ed0*/  @!P0 IMAD.IADD R125, R125, 0x1, -R4.reuse ;  /* 0x000000017d7d8824 */ /* 0x100fe200078e0a04 */
[----:B------:R-:W-:Y:S01]  /*2ee0*/  ISETP.GT.U32.AND P0, PT, R4, R133, PT ;  /* 0x000000850400720c */ /* 0x000fe20003f04070 */
[----:B------:R-:W-:-:S02]  /*2ef0*/  @!P6 IMAD.IADD R129, R129, 0x1, -R4 ;  /* 0x000000018181e824 */ /* 0x000fc400078e0a04 */
[----:B------:R-:W-:Y:S01]  /*2f00*/  IMAD.HI.U32 R5, R5, R6, RZ ;  /* 0x0000000605057227 */ /* 0x000fe200078e00ff */
[----:B------:R-:W-:-:S03]  /*2f10*/  ISETP.GT.U32.AND P6, PT, R4, R125, PT ;  /* 0x0000007d0400720c */ /* 0x000fc60003fc4070 */
[--C-:B------:R-:W-:Y:S01]  /*2f20*/  @!P5 IMAD.IADD R123, R123, 0x1, -R4.reuse ;  /* 0x000000017b7bd824 */ /* 0x100fe200078e0a04 */
[----:B------:R-:W-:Y:S01]  /*2f30*/  ISETP.GT.U32.AND P5, PT, R4, R129, PT ;  /* 0x000000810400720c */ /* 0x000fe20003fa4070 */
[----:B------:R-:W-:Y:S01]  /*2f40*/  @!P2 IMAD.MOV R23, RZ, RZ, -R23 ;  /* 0x000000ffff17a224 */ /* 0x000fe200078e0a17 */
[----:B------:R-:W-:Y:S01]  /*2f50*/  ISETP.GE.AND P2, PT, R128, RZ, PT ;  /* 0x000000ff8000720c */ /* 0x000fe20003f46270 */
[--C-:B------:R-:W-:Y:S01]  /*2f60*/  @!P4 IMAD.IADD R7, R7, 0x1, -R4.reuse ;  /* 0x000000010707c824 */ /* 0x100fe200078e0a04 */
[----:B------:R-:W-:Y:S01]  /*2f70*/  ISETP.GE.AND P4, PT, R143, c[0x0][0x180], PT ;  /* 0x000060008f007a0c */ /* 0x000fe20003f86270 */
[--C-:B------:R-:W-:Y:S01]  /*2f80*/  @!P0 IMAD.IADD R133, R133, 0x1, -R4.reuse ;  /* 0x0000000185858824 */ /* 0x100fe200078e0a04 */
[----:B------:R-:W-:Y:S01]  /*2f90*/  ISETP.GE.AND P0, PT, R0, RZ, PT ;  /* 0x000000ff0000720c */ /* 0x000fe20003f06270 */
[--C-:B------:R-:W-:Y:S01]  /*2fa0*/  @!P1 IMAD.IADD R127, R127, 0x1, -R4.reuse ;  /* 0x000000017f7f9824 */ /* 0x100fe200078e0a04 */
[----:B------:R-:W-:Y:S01]  /*2fb0*/  SEL R8, R3, RZ, !P4 ;  /* 0x000000ff03087207 */ /* 0x000fe20006000000 */
[----:B------:R-:W-:Y:S01]  /*2fc0*/  IMAD.MOV R5, RZ, RZ, -R5 ;  /* 0x000000ffff057224 */ /* 0x000fe200078e0a05 */
[----:B------:R-:W-:Y:S01]  /*2fd0*/  ISETP.GE.AND P4, PT, R141, RZ, PT ;  /* 0x000000ff8d00720c */ /* 0x000fe20003f86270 */
[--C-:B------:R-:W-:Y:S01]  /*2fe0*/  @!P6 IMAD.IADD R125, R125, 0x1, -R4.reuse ;  /* 0x000000017d7de824 */ /* 0x100fe200078e0a04 */
[----:B------:R-:W-:Y:S01]  /*2ff0*/  ISETP.GE.AND P1, PT, R140, RZ, PT ;  /* 0x000000ff8c00720c */ /* 0x000fe20003f26270 */
[----:B------:R-:W-:Y:S01]  /*3000*/  @!P5 IMAD.IADD R129, R129, 0x1, -R4 ;  /* 0x000000018181d824 */ /* 0x000fe200078e0a04 */
[----:B------:R-:W-:Y:S01]  /*3010*/  ISETP.GE.AND P5, PT, R139, RZ, PT ;  /* 0x000000ff8b00720c */ /* 0x000fe20003fa6270 */
[----:B------:R-:W-:Y:S01]  /*3020*/  @!P2 IMAD.MOV R33, RZ, RZ, -R33 ;  /* 0x000000ffff21a224 */ /* 0x000fe200078e0a21 */
[----:B------:R-:W-:Y:S01]  /*3030*/  ISETP.GE.AND P2, PT, R118, RZ, PT ;  /* 0x000000ff7600720c */ /* 0x000fe20003f46270 */
[----:B------:R-:W-:Y:S01]  /*3040*/  IMAD R5, R2, R5, R6 ;  /* 0x0000000502057224 */ /* 0x000fe200078e0206 */
[----:B------:R-:W-:Y:S01]  /*3050*/  ISETP.GE.AND P6, PT, R52, RZ, PT ;  /* 0x000000ff3400720c */ /* 0x000fe20003fc6270 */
[----:B------:R-:W-:Y:S01]  /*3060*/  @!P0 IMAD.MOV R9, RZ, RZ, -R9 ;  /* 0x000000ffff098224 */ /* 0x000fe200078e0a09 */
[----:B------:R-:W-:-:S02]  /*3070*/  ISETP.GE.AND P0, PT, R138, RZ, PT ;  /* 0x000000ff8a00720c */ /* 0x000fc40003f06270 */
[----:B------:R-:W-:Y:S01]  /*3080*/  LOP3.LUT R6, R238, 0x8, RZ, 0xfc, !PT ;  /* 0x00000008ee067812 */ /* 0x000fe200078efcff */
[----:B------:R-:W-:Y:S01]  /*3090*/  @!P4 IMAD.MOV R15, RZ, RZ, -R15 ;  /* 0x000000ffff0fc224 */ /* 0x000fe200078e0a0f */
[----:B------:R-:W-:Y:S01]  /*30a0*/  ISETP.GE.AND P4, PT, R136, RZ, PT ;  /* 0x000000ff8800720c */ /* 0x000fe20003f86270 */
[----:B------:R-:W-:Y:S01]  /*30b0*/  @!P1 IMAD.MOV R17, RZ, RZ, -R17 ;  /* 0x000000ffff119224 */ /* 0x000fe200078e0a11 */
[----:B------:R-:W-:Y:S01]  /*30c0*/  ISETP.GE.AND P1, PT, R134, RZ, PT ;  /* 0x000000ff8600720c */ /* 0x000fe20003f26270 */
[----:B------:R-:W-:Y:S01]  /*30d0*/  @!P5 IMAD.MOV R19, RZ, RZ, -R19 ;  /* 0x000000ffff13d224 */ /* 0x000fe200078e0a13 */
[----:B------:R-:W-:Y:S01]  /*30e0*/  ISETP.GE.AND P5, PT, R132, RZ, PT ;  /* 0x000000ff8400720c */ /* 0x000fe20003fa6270 */
[----:B------:R-:W-:Y:S01]  /*30f0*/  @!P2 IMAD.MOV R43, RZ, RZ, -R43 ;  /* 0x000000ffff2ba224 */ /* 0x000fe200078e0a2b */
[----:B------:R-:W-:Y:S01]  /*3100*/  ISETP.GE.AND P2, PT, R108, RZ, PT ;  /* 0x000000ff6c00720c */ /* 0x000fe20003f46270 */
[----:B------:R-:W-:Y:S01]  /*3110*/  @!P6 IMAD.MOV R111, RZ, RZ, -R111 ;  /* 0x000000ffff6fe224 */ /* 0x000fe200078e0a6f */
[----:B------:R-:W-:Y:S01]  /*3120*/  ISETP.GE.AND P6, PT, R6, c[0x0][0x180], PT ;  /* 0x0000600006007a0c */ /* 0x000fe20003fc6270 */
[----:B------:R-:W-:Y:S01]  /*3130*/  @!P0 IMAD.MOV R21, RZ, RZ, -R21 ;  /* 0x000000ffff158224 */ /* 0x000fe200078e0a15 */
[----:B------:R-:W-:-:S02]  /*3140*/  ISETP.GE.AND P0, PT, R130, RZ, PT ;  /* 0x000000ff8200720c */ /* 0x000fc40003f06270 */
[----:B------:R-:W-:Y:S01]  /*3150*/  SEL R6, R3, RZ, !P6 ;  /* 0x000000ff03067207 */ /* 0x000fe20007000000 */
[----:B------:R-:W-:Y:S01]  /*3160*/  @!P4 IMAD.MOV R25, RZ, RZ, -R25 ;  /* 0x000000ffff19c224 */ /* 0x000fe200078e0a19 */
[----:B------:R-:W-:Y:S01]  /*3170*/  ISETP.GE.AND P4, PT, R126, RZ, PT ;  /* 0x000000ff7e00720c */ /* 0x000fe20003f86270 */
[----:B------:R-:W-:Y:S01]  /*3180*/  @!P1 IMAD.MOV R27, RZ, RZ, -R27 ;  /* 0x000000ffff1b9224 */ /* 0x000fe200078e0a1b */
[----:B------:R-:W-:Y:S01]  /*3190*/  ISETP.GE.AND P1, PT, R124, RZ, PT ;  /* 0x000000ff7c00720c */ /* 0x000fe20003f26270 */
[----:B------:R-:W-:Y:S01]  /*31a0*/  @!P5 IMAD.MOV R29, RZ, RZ, -R29 ;  /* 0x000000ffff1dd224 */ /* 0x000fe200078e0a1d */
[----:B------:R-:W-:Y:S01]  /*31b0*/  ISETP.GE.AND P5, PT, R122, RZ, PT ;  /* 0x000000ff7a00720c */ /* 0x000fe20003fa6270 */
[----:B------:R-:W-:Y:S01]  /*31c0*/  @!P2 IMAD.MOV R53, RZ, RZ, -R53 ;  /* 0x000000ffff35a224 */ /* 0x000fe200078e0a35 */
[----:B------:R-:W-:Y:S02]  /*31d0*/  ISETP.GE.AND P2, PT, R98, RZ, PT ;  /* 0x000000ff6200720c */ /* 0x000fe40003f46270 */
[----:B------:R-:W-:Y:S01]  /*31e0*/  ISETP.GE.AND P6, PT, R11, c[0x0][0x180], PT ;  /* 0x000060000b007a0c */ /* 0x000fe20003fc6270 */
[----:B------:R-:W-:Y:S01]  /*31f0*/  @!P0 IMAD.MOV R31, RZ, RZ, -R31 ;  /* 0x000000ffff1f8224 */ /* 0x000fe200078e0a1f */
[----:B------:R-:W-:-:S03]  /*3200*/  ISETP.GE.AND P0, PT, R120, RZ, PT ;  /* 0x000000ff7800720c */ /* 0x000fc60003f06270 */
[----:B------:R-:W-:Y:S01]  /*3210*/  @!P4 IMAD.MOV R35, RZ, RZ, -R35 ;  /* 0x000000ffff23c224 */ /* 0x000fe200078e0a23 */
[----:B------:R-:W-:Y:S01]  /*3220*/  ISETP.GE.AND P4, PT, R116, RZ, PT ;  /* 0x000000ff7400720c */ /* 0x000fe20003f86270 */
[----:B------:R-:W-:Y:S01]  /*3230*/  @!P1 IMAD.MOV R37, RZ, RZ, -R37 ;  /* 0x000000ffff259224 */ /* 0x000fe200078e0a25 */
[----:B------:R-:W-:Y:S01]  /*3240*/  ISETP.GE.AND P1, PT, R114, RZ, PT ;  /* 0x000000ff7200720c */ /* 0x000fe20003f26270 */
[----:B------:R-:W-:Y:S01]  /*3250*/  @!P5 IMAD.MOV R39, RZ, RZ, -R39 ;  /* 0x000000ffff27d224 */ /* 0x000fe200078e0a27 */
[----:B------:R-:W-:Y:S01]  /*3260*/  ISETP.GE.AND P5, PT, R112, RZ, PT ;  /* 0x000000ff7000720c */ /* 0x000fe20003fa6270 */
[----:B------:R-:W-:Y:S01]  /*3270*/  @!P2 IMAD.MOV R63, RZ, RZ, -R63 ;  /* 0x000000ffff3fa224 */ /* 0x000fe200078e0a3f */
[----:B------:R-:W-:-:S03]  /*3280*/  ISETP.GE.AND P2, PT, R88, RZ, PT ;  /* 0x000000ff5800720c */ /* 0x000fc60003f46270 */
        /* <DEDUP_REMOVED lines=39> */
[----:B------:R-:W-:-:S03]  /*3500*/  ISETP.GT.U32.AND P2, PT, R4, R133, PT ;  /* 0x000000850400720c */ /* 0x000fc60003f44070 */
        /* <DEDUP_REMOVED lines=8> */
[----:B------:R-:W-:Y:S01]  /*3590*/  @!P2 IMAD.IADD R133, R133, 0x1, -R4 ;  /* 0x000000018585a824 */ /* 0x000fe200078e0a04 */
        /* <DEDUP_REMOVED lines=8> */
[----:B------:R-:W-:Y:S01]  /*3620*/  ISETP.GT.U32.AND P5, PT, R4, R131, PT ;  /* 0x000000830400720c */ /* 0x000fe20003fa4070 */
[----:B------:R-:W-:Y:S01]  /*3630*/  @!P2 IMAD.MOV R117, RZ, RZ, -R117 ;  /* 0x000000ffff75a224 */ /* 0x000fe200078e0a75 */
[----:B------:R-:W-:Y:S01]  /*3640*/  ISETP.GT.U32.AND P2, PT, R2, R5, PT ;  /* 0x000000050200720c */ /* 0x000fe20003f44070 */
[----:B-1----:R-:W-:Y:S02]  /*3650*/  IMAD.SHL.U32 R56, R241, 0x4, RZ ;  /* 0x00000004f1387824 */ /* 0x002fe400078e00ff */
[----:B------:R-:W-:Y:S01]  /*3660*/  @!P0 IMAD.MOV R103, RZ, RZ, -R103 ;  /* 0x000000ffff678224 */ /* 0x000fe200078e0a67 */
[----:B------:R-:W-:-:S03]  /*3670*/  ISETP.GT.U32.AND P0, PT, R4, R7, PT ;  /* 0x000000070400720c */ /* 0x000fc60003f04070 */
[----:B------:R-:W-:Y:S01]  /*3680*/  @!P4 IMAD.MOV R107, RZ, RZ, -R107 ;  /* 0x000000ffff6bc224 */ /* 0x000fe200078e0a6b */
[----:B------:R-:W-:Y:S01]  /*3690*/  ISETP.GT.U32.AND P4, PT, R4, R135, PT ;  /* 0x000000870400720c */ /* 0x000fe20003f84070 */
[----:B------:R-:W-:Y:S01]  /*36a0*/  @!P1 IMAD.MOV R109, RZ, RZ, -R109 ;  /* 0x000000ffff6d9224 */ /* 0x000fe200078e0a6d */
[----:B------:R-:W-:Y:S01]  /*36b0*/  ISETP.NE.U32.AND P1, PT, R8, RZ, PT ;  /* 0x000000ff0800720c */ /* 0x000fe20003f25070 */
[----:B------:R-:W-:Y:S01]  /*36c0*/  @!P5 IMAD.IADD R131, R131, 0x1, -R4 ;  /* 0x000000018383d824 */ /* 0x000fe200078e0a04 */
[----:B------:R-:W-:Y:S01]  /*36d0*/  ISETP.GE.AND P5, PT, R50, RZ, PT ;  /* 0x000000ff3200720c */ /* 0x000fe20003fa6270 */
[----:B------:R-:W-:Y:S01]  /*36e0*/  @!P2 IMAD.IADD R5, R5, 0x1, -R2 ;  /* 0x000000010505a824 */ /* 0x000fe200078e0a02 */
[----:B------:R-:W-:Y:S02]  /*36f0*/  ISETP.GE.AND P2, PT, R32, RZ, PT ;  /* 0x000000ff2000720c */ /* 0x000fe40003f46270 */
[----:B------:R-:W-:Y:S01]  /*3700*/  LOP3.LUT R8, R238, 0x10, RZ, 0xfc, !PT ;  /* 0x00000010ee087812 */ /* 0x000fe200078efcff */
[--C-:B------:R-:W-:Y:S01]  /*3710*/  @!P0 IMAD.IADD R7, R7, 0x1, -R4.reuse ;  /* 0x0000000107078824 */ /* 0x100fe200078e0a04 */
[----:B------:R-:W-:Y:S01]  /*3720*/  ISETP.GE.AND P0, PT, R48, RZ, PT ;  /* 0x000000ff3000720c */ /* 0x000fe20003f06270 */
[----:B------:R-:W1:Y:S02]  /*3730*/  S2R R238, SR_TID.X ;  /* 0x0000000000ee7919 */ /* 0x000e640000002100 */
[----:B------:R-:W-:Y:S01]  /*3740*/  @!P4 IMAD.IADD R135, R135, 0x1, -R4 ;  /* 0x000000018787c824 */ /* 0x000fe200078e0a04 */
[----:B------:R-:W-:Y:S01]  /*3750*/  ISETP.GE.AND P4, PT, R44, RZ, PT ;  /* 0x000000ff2c00720c */ /* 0x000fe20003f86270 */
[----:B------:R-:W-:-:S02]  /*3760*/  IMAD.MOV.U32 R4, RZ, RZ, c[0x0][0x188] ;  /* 0x00006200ff047624 */ /* 0x000fc400078e00ff */
[----:B------:R-:W-:Y:S01]  /*3770*/  @!P5 IMAD.MOV R113, RZ, RZ, -R113 ;  /* 0x000000ffff71d224 */ /* 0x000fe200078e0a71 */
[----:B------:R-:W-:Y:S01]  /*3780*/  ISETP.GE.AND P5, PT, R42, RZ, PT ;  /* 0x000000ff2a00720c */ /* 0x000fe20003fa6270 */
[----:B------:R-:W-:Y:S01]  /*3790*/  @!P2 IMAD.MOV R131, RZ, RZ, -R131 ;  /* 0x000000ffff83a224 */ /* 0x000fe200078e0a83 */
[----:B------:R-:W-:Y:S01]  /*37a0*/  ISETP.GT.U32.AND P2, PT, R2, R5, PT ;  /* 0x000000050200720c */ /* 0x000fe20003f44070 */
[----:B------:R-:W-:Y:S02]  /*37b0*/  IMAD R235, R4, 0x4, R241 ;  /* 0x0000000404eb7824 */ /* 0x000fe400078e02f1 */
[----:B------:R-:W-:Y:S01]  /*37c0*/  @!P0 IMAD.MOV R115, RZ, RZ, -R115 ;  /* 0x000000ffff738224 */ /* 0x000fe200078e0a73 */
[----:B------:R-:W-:Y:S01]  /*37d0*/  ISETP.GE.AND P0, PT, R40, RZ, PT ;  /* 0x000000ff2800720c */ /* 0x000fe20003f06270 */
[----:B------:R-:W-:Y:S02]  /*37e0*/  IMAD R233, R4, 0x4, R235 ;  /* 0x0000000404e97824 */ /* 0x000fe400078e02eb */
[----:B------:R-:W-:Y:S01]  /*37f0*/  @!P4 IMAD.MOV R119, RZ, RZ, -R119 ;  /* 0x000000ffff77c224 */ /* 0x000fe200078e0a77 */
[----:B------:R-:W-:Y:S01]  /*3800*/  ISETP.GE.AND P4, PT, R38, RZ, PT ;  /* 0x000000ff2600720c */ /* 0x000fe20003f86270 */
[----:B------:R-:W-:-:S02]  /*3810*/  IMAD R232, R4, 0x4, R233 ;  /* 0x0000000404e87824 */ /* 0x000fc400078e02e9 */
[----:B------:R-:W-:Y:S01]  /*3820*/  @!P5 IMAD.MOV R121, RZ, RZ, -R121 ;  /* 0x000000ffff79d224 */ /* 0x000fe200078e0a79 */
[----:B------:R-:W-:Y:S01]  /*3830*/  ISETP.GE.AND P5, PT, R36, RZ, PT ;  /* 0x000000ff2400720c */ /* 0x000fe20003fa6270 */
[----:B------:R-:W-:Y:S01]  /*3840*/  @!P2 IMAD.IADD R5, R5, 0x1, -R2 ;  /* 0x000000010505a824 */ /* 0x000fe200078e0a02 */
[C---:B------:R-:W-:Y:S01]  /*3850*/  SEL R2, R3.reuse, RZ, !P6 ;  /* 0x000000ff03027207 */ /* 0x040fe20007000000 */
[----:B------:R-:W-:Y:S01]  /*3860*/  IMAD R231, R4, 0x4, R232 ;  /* 0x0000000404e77824 */ /* 0x000fe200078e02e8 */
[----:B------:R-:W-:Y:S01]  /*3870*/  ISETP.GE.AND P6, PT, R10, RZ, PT ;  /* 0x000000ff0a00720c */ /* 0x000fe20003fc6270 */
[----:B------:R-:W-:Y:S01]  /*3880*/  @!P0 IMAD.MOV R123, RZ, RZ, -R123 ;  /* 0x000000ffff7b8224 */ /* 0x000fe200078e0a7b */
[----:B------:R-:W-:Y:S01]  /*3890*/  ISETP.GE.AND P0, PT, R34, RZ, PT ;  /* 0x000000ff2200720c */ /* 0x000fe20003f06270 */
[----:B--2---:R-:W-:Y:S01]  /*38a0*/  IMAD R52, R4, 0x4, R231 ;  /* 0x0000000404347824 */ /* 0x004fe200078e02e7 */
[----:B------:R-:W-:Y:S01]  /*38b0*/  ISETP.GE.AND P2, PT, R8, c[0x0][0x180], PT ;  /* 0x0000600008007a0c */ /* 0x000fe20003f46270 */
[----:B------:R-:W-:Y:S01]  /*38c0*/  @!P4 IMAD.MOV R125, RZ, RZ, -R125 ;  /* 0x000000ffff7dc224 */ /* 0x000fe200078e0a7d */
[----:B------:R-:W-:Y:S01]  /*38d0*/  ISETP.GE.AND P4, PT, R30, RZ, PT ;  /* 0x000000ff1e00720c */ /* 0x000fe20003f86270 */
[----:B------:R-:W-:Y:S01]  /*38e0*/  IMAD R230, R4, 0x4, R52 ;  /* 0x0000000404e67824 */ /* 0x000fe200078e0234 */
[----:B-1----:R-:W-:Y:S01]  /*38f0*/  SHF.R.U32.HI R238, RZ, 0x6, R238 ;  /* 0x00000006ffee7819 */ /* 0x002fe200000116ee */
[----:B------:R-:W-:Y:S01]  /*3900*/  @!P5 IMAD.MOV R127, RZ, RZ, -R127 ;  /* 0x000000ffff7fd224 */ /* 0x000fe200078e0a7f */
[----:B------:R-:W-:Y:S01]  /*3910*/  ISETP.GE.AND P5, PT, R28, RZ, PT ;  /* 0x000000ff1c00720c */ /* 0x000fe20003fa6270 */
[----:B------:R-:W-:Y:S01]  /*3920*/  IMAD R229, R4, 0x4, R230 ;  /* 0x0000000404e57824 */ /* 0x000fe200078e02e6 */
[----:B------:R-:W-:Y:S01]  /*3930*/  SGXT.U32 R238, R238, 0x2 ;  /* 0x00000002eeee781a */ /* 0x000fe20000000000 */
[----:B------:R-:W-:Y:S01]  /*3940*/  @!P6 IMAD.MOV R5, RZ, RZ, -R5 ;  /* 0x000000ffff05e224 */ /* 0x000fe200078e0a05 */
[----:B------:R-:W-:Y:S01]  /*3950*/  ISETP.NE.AND P6, PT, RZ, c[0x0][0x178], PT ;  /* 0x00005e00ff007a0c */ /* 0x000fe20003fc5270 */
[----:B------:R-:W-:Y:S01]  /*3960*/  IMAD R8, R4, 0x4, R229 ;  /* 0x0000000404087824 */ /* 0x000fe200078e02e5 */
[----:B------:R-:W-:Y:S01]  /*3970*/  LOP3.LUT R238, R238, 0x18, RZ, 0xfc, !PT ;  /* 0x00000018eeee7812 */ /* 0x000fe200078efcff */
[----:B------:R-:W-:Y:S01]  /*3980*/  @!P0 IMAD.MOV R129, RZ, RZ, -R129 ;  /* 0x000000ffff818224 */ /* 0x000fe200078e0a81 */
[----:B------:R-:W-:Y:S01]  /*3990*/  ISETP.NE.U32.AND P0, PT, R6, RZ, PT ;  /* 0x000000ff0600720c */ /* 0x000fe20003f05070 */
[----:B------:R-:W-:Y:S01]  /*39a0*/  @!P4 IMAD.MOV R7, RZ, RZ, -R7 ;  /* 0x000000ffff07c224 */ /* 0x000fe200078e0a07 */
[----:B------:R-:W-:Y:S01]  /*39b0*/  ISETP.GE.AND P4, PT, R26, RZ, PT ;  /* 0x000000ff1a00720c */ /* 0x000fe20003f86270 */
[----:B------:R-:W-:Y:S01]  /*39c0*/  IMAD R252, R4, 0x4, R8 ;  /* 0x0000000404fc7824 */ /* 0x000fe200078e0208 */
[----:B------:R-:W-:Y:S01]  /*39d0*/  SEL R6, R3, RZ, !P2 ;  /* 0x000000ff03067207 */ /* 0x000fe20005000000 */
[----:B------:R-:W-:Y:S01]  /*39e0*/  @!P5 IMAD.MOV R133, RZ, RZ, -R133 ;  /* 0x000000ffff85d224 */ /* 0x000fe200078e0a85 */
[----:B------:R-:W-:Y:S01]  /*39f0*/  ISETP.GE.AND P5, PT, R24, RZ, PT ;  /* 0x000000ff1800720c */ /* 0x000fe20003fa6270 */
[----:B------:R-:W-:Y:S01]  /*3a00*/  IMAD R251, R4, 0x4, R252 ;  /* 0x0000000404fb7824 */ /* 0x000fe200078e02fc */
[----:B------:R-:W-:Y:S01]  /*3a10*/  ISETP.NE.U32.AND P2, PT, R2, RZ, PT ;  /* 0x000000ff0200720c */ /* 0x000fe20003f45070 */
[----:B---3--:R-:W-:Y:S01]  /*3a20*/  IMAD R40, R239, c[0x0][0x18c], RZ ;  /* 0x00006300ef287a24 */ /* 0x008fe200078e02ff */
[----:B------:R-:W-:Y:S01]  /*3a30*/  @!P6 LOP3.LUT R5, RZ, c[0x0][0x178], RZ, 0x33, !PT ;  /* 0x00005e00ff05ea12 */ /* 0x000fe200078e33ff */
[----:B------:R-:W-:-:S02]  /*3a40*/  IMAD R250, R4, 0x4, R251 ;  /* 0x0000000404fa7824 */ /* 0x000fc400078e02fb */
[----:B------:R-:W-:Y:S02]  /*3a50*/  IMAD.SHL.U32 R2, R40, 0x4, RZ ;  /* 0x0000000428027824 */ /* 0x000fe400078e00ff */
[----:B------:R-:W-:Y:S02]  /*3a60*/  IMAD R234, R5, c[0x0][0x184], RZ ;  /* 0x0000610005ea7a24 */ /* 0x000fe400078e02ff */
[----:B------:R-:W-:Y:S01]  /*3a70*/  @!P4 IMAD.MOV R81, RZ, RZ, -R81 ;  /* 0x000000ffff51c224 */ /* 0x000fe200078e0a51 */
[----:B------:R-:W-:Y:S01]  /*3a80*/  ISETP.NE.U32.AND P4, PT, R6, RZ, PT ;  /* 0x000000ff0600720c */ /* 0x000fe20003f85070 */
[----:B------:R-:W-:Y:S02]  /*3a90*/  IMAD.SHL.U32 R240, R234, 0x4, RZ ;  /* 0x00000004eaf07824 */ /* 0x000fe400078e00ff */
[----:B------:R-:W-:Y:S01]  /*3aa0*/  @!P5 IMAD.MOV R135, RZ, RZ, -R135 ;  /* 0x000000ffff87d224 */ /* 0x000fe200078e0a87 */
[----:B------:R-:W-:Y:S01]  /*3ab0*/  ISETP.NE.AND P5, PT, RZ, c[0x0][0x17c], PT ;  /* 0x00005f00ff007a0c */ /* 0x000fe20003fa5270 */
[----:B------:R-:W-:Y:S01]  /*3ac0*/  IMAD R5, R4, 0x4, R250 ;  /* 0x0000000404057824 */ /* 0x000fe200078e02fa */
[----:B------:R-:W-:Y:S01]  /*3ad0*/  IADD3 R186, P6, R240, c[0x0][0x160], RZ ;  /* 0x00005800f0ba7a10 */ /* 0x000fe20007fde0ff */
[----:B------:R-:W-:Y:S01]  /*3ae0*/  IMAD.SHL.U32 R54, R235, 0x4, RZ ;  /* 0x00000004eb367824 */ /* 0x000fe200078e00ff */
[C---:B------:R-:W-:Y:S01]  /*3af0*/  SEL R6, R228.reuse, R9, !P5 ;  /* 0x00000009e4067207 */ /* 0x040fe20006800000 */
[----:B------:R-:W-:Y:S01]  /*3b00*/  IMAD.SHL.U32 R249, R231, 0x4, RZ ;  /* 0x00000004e7f97824 */ /* 0x000fe200078e00ff */
[----:B------:R-:W-:Y:S01]  /*3b10*/  SEL R46, R228, R13, !P5 ;  /* 0x0000000de42e7207 */ /* 0x000fe20006800000 */
[----:B------:R-:W-:Y:S01]  /*3b20*/  IMAD.SHL.U32 R248, R52, 0x4, RZ ;  /* 0x0000000434f87824 */ /* 0x000fe200078e00ff */
[C---:B------:R-:W-:Y:S01]  /*3b30*/  SEL R48, R228.reuse, R15, !P5 ;  /* 0x0000000fe4307207 */ /* 0x040fe20006800000 */
[----:B------:R-:W-:Y:S01]  /*3b40*/  STL [R1+0x30], R54 ;  /* 0x0000303601007387 */ /* 0x000fe20000100800 */
[----:B------:R-:W-:Y:S01]  /*3b50*/  SEL R50, R228, R17, !P5 ;  /* 0x00000011e4327207 */ /* 0x000fe20006800000 */
[----:B------:R-:W-:Y:S01]  /*3b60*/  IMAD.SHL.U32 R247, R230, 0x4, RZ ;  /* 0x00000004e6f77824 */ /* 0x000fe200078e00ff */
[C---:B------:R-:W-:Y:S01]  /*3b70*/  SEL R9, R228.reuse, R19, !P5 ;  /* 0x00000013e4097207 */ /* 0x040fe20006800000 */
[----:B------:R-:W-:Y:S01]  /*3b80*/  IMAD.SHL.U32 R246, R229, 0x4, RZ ;  /* 0x00000004e5f67824 */ /* 0x000fe200078e00ff */
[----:B----4-:R-:W-:Y:S01]  /*3b90*/  SEL R10, R228, R21, !P5 ;  /* 0x00000015e40a7207 */ /* 0x010fe20006800000 */
[----:B------:R-:W-:Y:S01]  /*3ba0*/  IMAD.SHL.U32 R245, R8, 0x4, RZ ;  /* 0x0000000408f57824 */ /* 0x000fe200078e00ff */
[----:B------:R-:W-:Y:S01]  /*3bb0*/  SEL R11, R228, R23, !P5 ;  /* 0x00000017e40b7207 */ /* 0x000fe20006800000 */
[----:B------:R-:W-:Y:S01]  /*3bc0*/  IMAD.SHL.U32 R244, R252, 0x4, RZ ;  /* 0x00000004fcf47824 */ /* 0x000fe200078e00ff */
[C---:B------:R-:W-:Y:S01]  /*3bd0*/  SEL R12, R228.reuse, R25, !P5 ;  /* 0x00000019e40c7207 */ /* 0x040fe20006800000 */
[----:B------:R-:W-:Y:S01]  /*3be0*/  IMAD.SHL.U32 R243, R251, 0x4, RZ ;  /* 0x00000004fbf37824 */ /* 0x000fe200078e00ff */
[C---:B------:R-:W-:Y:S01]  /*3bf0*/  SEL R13, R228.reuse, R27, !P5 ;  /* 0x0000001be40d7207 */ /* 0x040fe20006800000 */
[----:B------:R-:W-:Y:S01]  /*3c00*/  IMAD R9, R9, c[0x0][0x190], RZ ;  /* 0x0000640009097a24 */ /* 0x000fe200078e02ff */
[----:B------:R-:W-:Y:S01]  /*3c10*/  SEL R14, R228, R29, !P5 ;  /* 0x0000001de40e7207 */ /* 0x000fe20006800000 */
[----:B------:R-:W-:Y:S01]  /*3c20*/  IMAD R10, R10, c[0x0][0x190], RZ ;  /* 0x000064000a0a7a24 */ /* 0x000fe200078e02ff */
        /* <DEDUP_REMOVED lines=25> */
[----:B------:R-:W-:Y:S01]  /*3dc0*/  STL [R1+0x2c], R49 ;  /* 0x00002c3101007387 */ /* 0x000fe20000100800 */
[C---:B------:R-:W-:Y:S01]  /*3dd0*/  SEL R28, R228.reuse, R57, !P5 ;  /* 0x00000039e41c7207 */ /* 0x040fe20006800000 */
[----:B------:R-:W-:Y:S01]  /*3de0*/  IMAD R21, R21, c[0x0][0x190], RZ ;  /* 0x0000640015157a24 */ /* 0x000fe200078e02ff */
[C---:B------:R-:W-:Y:S01]  /*3df0*/  SEL R29, R228.reuse, R59, !P5 ;  /* 0x0000003be41d7207 */ /* 0x040fe20006800000 */
[----:B------:R1:W-:Y:S01]  /*3e00*/  STL [R1+0x28], R47 ;  /* 0x0000282f01007387 */ /* 0x0003e20000100800 */
        /* <DEDUP_REMOVED lines=71> */
[----:B------:R-:W-:Y:S01]  /*4280*/  IMAD R7, R4, 0x4, R5 ;  /* 0x0000000404077824 */ /* 0x000fe200078e0205 */
[C---:B------:R-:W-:Y:S01]  /*4290*/  SEL R226, R228.reuse, R133, !P5 ;  /* 0x00000085e4e27207 */ /* 0x040fe20006800000 */
[----:B------:R-:W-:Y:S01]  /*42a0*/  IMAD R217, R217, c[0x0][0x190], RZ ;  /* 0x00006400d9d97a24 */ /* 0x000fe200078e02ff */
[----:B------:R-:W-:Y:S01]  /*42b0*/  SEL R227, R228, R135, !P5 ;  /* 0x00000087e4e37207 */ /* 0x000fe20006800000 */
[----:B------:R-:W-:Y:S01]  /*42c0*/  IMAD R218, R218, c[0x0][0x190], RZ ;  /* 0x00006400dada7a24 */ /* 0x000fe200078e02ff */
[----:B------:R-:W-:Y:S01]  /*42d0*/  SEL R228, R228, R81, !P5 ;  /* 0x00000051e4e47207 */ /* 0x000fe20006800000 */
[----:B------:R-:W-:Y:S01]  /*42e0*/  IMAD R219, R219, c[0x0][0x190], RZ ;  /* 0x00006400dbdb7a24 */ /* 0x000fe200078e02ff */
[----:B------:R-:W-:Y:S01]  /*42f0*/  LEA.HI.X.SX32 R187, R234, c[0x0][0x164], 0x2, P6 ;  /* 0x00005900eabb7a11 */ /* 0x000fe200030f16ff */
[----:B------:R-:W-:Y:S01]  /*4300*/  IMAD R220, R220, c[0x0][0x190], RZ ;  /* 0x00006400dcdc7a24 */ /* 0x000fe200078e02ff */
[----:B------:R-:W-:Y:S01]  /*4310*/  IADD3 R190, P5, R2, c[0x0][0x168], RZ ;  /* 0x00005a0002be7a10 */ /* 0x000fe20007fbe0ff */
[----:B------:R-:W-:Y:S01]  /*4320*/  IMAD R221, R221, c[0x0][0x190], RZ ;  /* 0x00006400dddd7a24 */ /* 0x000fe200078e02ff */
[-C--:B------:R-:W-:Y:S01]  /*4330*/  LEA R38, P6, R5, R186.reuse, 0x2 ;  /* 0x000000ba05267211 */ /* 0x080fe200078c10ff */
[----:B------:R-:W-:Y:S01]  /*4340*/  IMAD R222, R222, c[0x0][0x190], RZ ;  /* 0x00006400dede7a24 */ /* 0x000fe200078e02ff */
[----:B------:R-:W-:Y:S01]  /*4350*/  LEA.HI.X.SX32 R191, R40, c[0x0][0x16c], 0x2, P5 ;  /* 0x00005b0028bf7a11 */ /* 0x000fe200028f16ff */
[----:B------:R-:W-:Y:S01]  /*4360*/  IMAD R223, R223, c[0x0][0x190], RZ ;  /* 0x00006400dfdf7a24 */ /* 0x000fe200078e02ff */
[----:B------:R-:W-:Y:S01]  /*4370*/  LEA.HI.X.SX32 R39, R5, R187, 0x2, P6 ;  /* 0x000000bb05277211 */ /* 0x000fe200030f16ff */
[----:B------:R-:W-:Y:S01]  /*4380*/  IMAD R5, R4, 0x4, R7 ;  /* 0x0000000404057824 */ /* 0x000fe200078e0207 */
[----:B------:R-:W-:Y:S01]  /*4390*/  LEA R40, P5, R7, R186, 0x2 ;  /* 0x000000ba07287211 */ /* 0x000fe200078a10ff */
[----:B------:R-:W-:-:S02]  /*43a0*/  IMAD R224, R224, c[0x0][0x190], RZ ;  /* 0x00006400e0e07a24 */ /* 0x000fc400078e02ff */
[----:B------:R-:W-:Y:S01]  /*43b0*/  IMAD R4, R4, 0x4, R5 ;  /* 0x0000000404047824 */ /* 0x000fe200078e0205 */
[-C--:B------:R-:W-:Y:S01]  /*43c0*/  LEA.HI.X.SX32 R41, R7, R187.reuse, 0x2, P5 ;  /* 0x000000bb07297211 */ /* 0x080fe200028f16ff */
[----:B------:R-:W-:Y:S01]  /*43d0*/  IMAD R7, R50, c[0x0][0x190], RZ ;  /* 0x0000640032077a24 */ /* 0x000fe200078e02ff */
[-C--:B------:R-:W-:Y:S01]  /*43e0*/  LEA R42, P5, R5, R186.reuse, 0x2 ;  /* 0x000000ba052a7211 */ /* 0x080fe200078a10ff */
[----:B------:R-:W-:Y:S02]  /*43f0*/  IMAD R225, R225, c[0x0][0x190], RZ ;  /* 0x00006400e1e17a24 */ /* 0x000fe400078e02ff */
[----:B------:R-:W-:Y:S01]  /*4400*/  IMAD R226, R226, c[0x0][0x190], RZ ;  /* 0x00006400e2e27a24 */ /* 0x000fe200078e02ff */
[----:B------:R-:W-:Y:S01]  /*4410*/  LEA.HI.X.SX32 R43, R5, R187, 0x2, P5 ;  /* 0x000000bb052b7211 */ /* 0x000fe200028f16ff */
[----:B------:R-:W-:Y:S01]  /*4420*/  IMAD R5, R46, c[0x0][0x190], RZ ;  /* 0x000064002e057a24 */ /* 0x000fe200078e02ff */
[----:B------:R-:W-:Y:S01]  /*4430*/  LEA R44, P5, R4, R186, 0x2 ;  /* 0x000000ba042c7211 */ /* 0x000fe200078a10ff */
[----:B------:R-:W-:-:S02]  /*4440*/  IMAD.SHL.U32 R242, R250, 0x4, RZ ;  /* 0x00000004faf27824 */ /* 0x000fc400078e00ff */
[----:B------:R-:W-:Y:S01]  /*4450*/  IMAD R227, R227, c[0x0][0x190], RZ ;  /* 0x00006400e3e37a24 */ /* 0x000fe200078e02ff */
[-C--:B------:R-:W-:Y:S01]  /*4460*/  LEA.HI.X.SX32 R45, R4, R187.reuse, 0x2, P5 ;  /* 0x000000bb042d7211 */ /* 0x080fe200028f16ff */
[----:B------:R-:W-:Y:S01]  /*4470*/  IMAD R4, R6, c[0x0][0x190], RZ ;  /* 0x0000640006047a24 */ /* 0x000fe200078e02ff */
[----:B------:R-:W-:Y:S01]  /*4480*/  IADD3 R192, P5, R56, R186, RZ ;  /* 0x000000ba38c07210 */ /* 0x000fe20007fbe0ff */
[----:B------:R-:W-:Y:S01]  /*4490*/  IMAD R6, R48, c[0x0][0x190], RZ ;  /* 0x0000640030067a24 */ /* 0x000fe200078e02ff */
[----:B------:R-:W-:Y:S01]  /*44a0*/  LEA R64, P6, R5, R190, 0x2 ;  /* 0x000000be05407211 */ /* 0x000fe200078c10ff */
[----:B------:R-:W-:Y:S01]  /*44b0*/  IMAD R228, R228, c[0x0][0x190], RZ ;  /* 0x00006400e4e47a24 */ /* 0x000fe200078e02ff */
[----:B------:R-:W-:Y:S02]  /*44c0*/  LEA.HI.X.SX32 R193, R241, R187, 0x2, P5 ;  /* 0x000000bbf1c17211 */ /* 0x000fe400028f16ff */
[----:B------:R-:W-:Y:S02]  /*44d0*/  IADD3 R194, P5, R54, R186, RZ ;  /* 0x000000ba36c27210 */ /* 0x000fe40007fbe0ff */
[----:B------:R-:W-:Y:S01]  /*44e0*/  LEA.HI.X.SX32 R65, R5, R191, 0x2, P6 ;  /* 0x000000bf05417211 */ /* 0x000fe200030f16ff */
[----:B------:R2:W-:Y:S01]  /*44f0*/  LDGSTS.E [R237+0x20000], [R192.64], P3 ;  /* 0x20000000c0ed7fae */ /* 0x0005e2000992184e */
[----:B------:R-:W-:-:S02]  /*4500*/  LEA.HI.X.SX32 R195, R235, R187, 0x2, P5 ;  /* 0x000000bbebc37211 */ /* 0x000fc400028f16ff */
[----:B------:R-:W-:Y:S02]  /*4510*/  IADD3 R196, P5, R49, R186, RZ ;  /* 0x000000ba31c47210 */ /* 0x000fe40007fbe0ff */
[----:B------:R-:W-:Y:S01]  /*4520*/  LEA R68, P6, R7, R190, 0x2 ;  /* 0x000000be07447211 */ /* 0x000fe200078c10ff */
[----:B------:R3:W-:Y:S01]  /*4530*/  LDGSTS.E [R237+0x20400], [R194.64], P1 ;  /* 0x20400000c2ed7fae */ /* 0x0007e2000892184e */
[----:B------:R-:W-:Y:S02]  /*4540*/  LEA.HI.X.SX32 R197, R233, R187, 0x2, P5 ;  /* 0x000000bbe9c57211 */ /* 0x000fe400028f16ff */
[----:B------:R-:W-:Y:S02]  /*4550*/  IADD3 R46, P5, R47, R186, RZ ;  /* 0x000000ba2f2e7210 */ /* 0x000fe40007fbe0ff */
[----:B------:R-:W-:Y:S01]  /*4560*/  LEA.HI.X.SX32 R69, R7, R191, 0x2, P6 ;  /* 0x000000bf07457211 */ /* 0x000fe200030f16ff */
[----:B------:R4:W-:Y:S01]  /*4570*/  LDGSTS.E [R237+0x20800], [R196.64], P0 ;  /* 0x20800000c4ed7fae */ /* 0x0009e2000812184e */
[----:B-1----:R-:W-:-:S02]  /*4580*/  LEA.HI.X.SX32 R47, R232, R187, 0x2, P5 ;  /* 0x000000bbe82f7211 */ /* 0x002fc400028f16ff */
[----:B------:R-:W-:Y:S02]  /*4590*/  IADD3 R48, P5, R249, R186, RZ ;  /* 0x000000baf9307210 */ /* 0x000fe40007fbe0ff */
[----:B------:R-:W-:Y:S01]  /*45a0*/  LEA R72, P6, R10, R190, 0x2 ;  /* 0x000000be0a487211 */ /* 0x000fe200078c10ff */
[----:B------:R1:W-:Y:S01]  /*45b0*/  LDGSTS.E [R237+0x20c00], [R46.64], P2 ;  /* 0x20c000002eed7fae */ /* 0x0003e2000912184e */
[----:B------:R-:W-:Y:S02]  /*45c0*/  LEA.HI.X.SX32 R49, R231, R187, 0x2, P5 ;  /* 0x000000bbe7317211 */ /* 0x000fe400028f16ff */
[----:B------:R-:W-:Y:S02]  /*45d0*/  IADD3 R50, P5, R248, R186, RZ ;  /* 0x000000baf8327210 */ /* 0x000fe40007fbe0ff */
[----:B------:R-:W-:Y:S01]  /*45e0*/  LEA.HI.X.SX32 R73, R10, R191, 0x2, P6 ;  /* 0x000000bf0a497211 */ /* 0x000fe200030f16ff */
[----:B------:R5:W-:Y:S01]  /*45f0*/  LDGSTS.E [R237+0x21000], [R48.64], P4 ;  /* 0x2100000030ed7fae */ /* 0x000be2000a12184e */
[----:B------:R-:W-:-:S02]  /*4600*/  LEA.HI.X.SX32 R51, R52, R187, 0x2, P5 ;  /* 0x000000bb34337211 */ /* 0x000fc400028f16ff */
[----:B------:R-:W-:Y:S02]  /*4610*/  IADD3 R52, P5, R247, R186, RZ ;  /* 0x000000baf7347210 */ /* 0x000fe40007fbe0ff */
[----:B------:R-:W-:Y:S02]  /*4620*/  LEA R76, P6, R12, R190, 0x2 ;  /* 0x000000be0c4c7211 */ /* 0x000fe400078c10ff */
[----:B------:R-:W-:Y:S02]  /*4630*/  LEA.HI.X.SX32 R53, R230, R187, 0x2, P5 ;  /* 0x000000bbe6357211 */ /* 0x000fe400028f16ff */
[----:B------:R-:W-:Y:S02]  /*4640*/  IADD3 R54, P5, R246, R186, RZ ;  /* 0x000000baf6367210 */ /* 0x000fe40007fbe0ff */
[----:B------:R-:W-:Y:S02]  /*4650*/  LEA.HI.X.SX32 R77, R12, R191, 0x2, P6 ;  /* 0x000000bf0c4d7211 */ /* 0x000fe400030f16ff */
        /* <DEDUP_REMOVED lines=8> */
[-C--:B------:R-:W-:Y:S02]  /*46e0*/  LEA R84, P6, R16, R190.reuse, 0x2 ;  /* 0x000000be10547211 */ /* 0x080fe400078c10ff */
[----:B------:R-:W-:Y:S02]  /*46f0*/  LEA.HI.X.SX32 R61, R251, R187, 0x2, P5 ;  /* 0x000000bbfb3d7211 */ /* 0x000fe400028f16ff */
[----:B------:R-:W-:Y:S02]  /*4700*/  LEA R62, P5, R4, R190, 0x2 ;  /* 0x000000be043e7211 */ /* 0x000fe400078a10ff */
[-C--:B------:R-:W-:Y:S02]  /*4710*/  LEA.HI.X.SX32 R85, R16, R191.reuse, 0x2, P6 ;  /* 0x000000bf10557211 */ /* 0x080fe400030f16ff */
[----:B------:R-:W-:-:S02]  /*4720*/  LEA.HI.X.SX32 R63, R4, R191, 0x2, P5 ;  /* 0x000000bf043f7211 */ /* 0x000fc400028f16ff */
[-C--:B------:R-:W-:Y:S02]  /*4730*/  LEA R66, P5, R6, R190.reuse, 0x2 ;  /* 0x000000be06427211 */ /* 0x080fe400078a10ff */
[-C--:B------:R-:W-:Y:S02]  /*4740*/  LEA R88, P6, R18, R190.reuse, 0x2 ;  /* 0x000000be12587211 */ /* 0x080fe400078c10ff */
[-C--:B------:R-:W-:Y:S02]  /*4750*/  LEA.HI.X.SX32 R67, R6, R191.reuse, 0x2, P5 ;  /* 0x000000bf06437211 */ /* 0x080fe400028f16ff */
[C---:B------:R-:W-:Y:S02]  /*4760*/  LEA R70, P5, R9.reuse, R190, 0x2 ;  /* 0x000000be09467211 */ /* 0x040fe400078a10ff */
[-C--:B------:R-:W-:Y:S02]  /*4770*/  LEA.HI.X.SX32 R89, R18, R191.reuse, 0x2, P6 ;  /* 0x000000bf12597211 */ /* 0x080fe400030f16ff */
[----:B------:R-:W-:-:S02]  /*4780*/  LEA.HI.X.SX32 R71, R9, R191, 0x2, P5 ;  /* 0x000000bf09477211 */ /* 0x000fc400028f16ff */
[CC--:B------:R-:W-:Y:S02]  /*4790*/  LEA R74, P5, R11.reuse, R190.reuse, 0x2 ;  /* 0x000000be0b4a7211 */ /* 0x0c0fe400078a10ff */
[CC--:B------:R-:W-:Y:S02]  /*47a0*/  LEA R92, P6, R20.reuse, R190.reuse, 0x2 ;  /* 0x000000be145c7211 */ /* 0x0c0fe400078c10ff */
        /* <DEDUP_REMOVED lines=25> */
[----:B------:R-:W-:Y:S02]  /*4940*/  LEA.HI.X.SX32 R109, R28, R191, 0x2, P6 ;  /* 0x000000bf1c6d7211 */ /* 0x000fe400030f16ff */
[-C--:B------:R-:W-:Y:S02]  /*4950*/  LEA R110, P5, R29, R190.reuse, 0x2 ;  /* 0x000000be1d6e7211 */ /* 0x080fe400078a10ff */
[----:B------:R-:W-:-:S02]  /*4960*/  LEA R112, P6, R30, R190, 0x2 ;  /* 0x000000be1e707211 */ /* 0x000fc400078c10ff */
[-C--:B------:R-:W-:Y:S02]  /*4970*/  LEA.HI.X.SX32 R111, R29, R191.reuse, 0x2, P5 ;  /* 0x000000bf1d6f7211 */ /* 0x080fe400028f16ff */
[-C--:B------:R-:W-:Y:S02]  /*4980*/  LEA.HI.X.SX32 R113, R30, R191.reuse, 0x2, P6 ;  /* 0x000000bf1e717211 */ /* 0x080fe400030f16ff */
[CC--:B------:R-:W-:Y:S02]  /*4990*/  LEA R114, P5, R31.reuse, R190.reuse, 0x2 ;  /* 0x000000be1f727211 */ /* 0x0c0fe400078a10ff */
        /* <DEDUP_REMOVED lines=70> */
[----:B------:R-:W-:Y:S02]  /*4e00*/  LEA.HI.X.SX32 R185, R226, R191, 0x2, P6 ;  /* 0x000000bfe2b97211 */ /* 0x000fe400030f16ff */
[----:B------:R-:W-:Y:S02]  /*4e10*/  ISETP.GE.AND P5, PT, R188, c[0x0][0x180], PT ;  /* 0x00006000bc007a0c */ /* 0x000fe40003fa6270 */
[----:B------:R-:W-:Y:S02]  /*4e20*/  IADD3 R186, P6, R242, R186, RZ ;  /* 0x000000baf2ba7210 */ /* 0x000fe40007fde0ff */
[----:B------:R-:W-:Y:S02]  /*4e30*/  SEL R189, R3, RZ, !P5 ;  /* 0x000000ff03bd7207 */ /* 0x000fe40006800000 */
[----:B------:R-:W-:-:S02]  /*4e40*/  LEA.HI.X.SX32 R187, R250, R187, 0x2, P6 ;  /* 0x000000bbfabb7211 */ /* 0x000fc400030f16ff */
[-C--:B------:R-:W-:Y:S02]  /*4e50*/  LEA R188, P6, R227, R190.reuse, 0x2 ;  /* 0x000000bee3bc7211 */ /* 0x080fe400078c10ff */
[----:B------:R-:W-:Y:S02]  /*4e60*/  ISETP.NE.U32.AND P5, PT, R189, RZ, PT ;  /* 0x000000ffbd00720c */ /* 0x000fe40003fa5070 */
[-C--:B------:R-:W-:Y:S02]  /*4e70*/  LEA.HI.X.SX32 R189, R227, R191.reuse, 0x2, P6 ;  /* 0x000000bfe3bd7211 */ /* 0x080fe400030f16ff */
[----:B------:R-:W-:Y:S02]  /*4e80*/  LEA R190, P6, R228, R190, 0x2 ;  /* 0x000000bee4be7211 */ /* 0x000fe400078c10ff */
[----:B------:R-:W-:Y:S02]  /*4e90*/  ISETP.GE.AND P3, PT, R236, c[0x0][0x180], PT ;  /* 0x00006000ec007a0c */ /* 0x000fe40003f66270 */
[----:B------:R-:W-:-:S02]  /*4ea0*/  LEA.HI.X.SX32 R191, R228, R191, 0x2, P6 ;  /* 0x000000bfe4bf7211 */ /* 0x000fc400030f16ff */
[----:B------:R-:W-:Y:S02]  /*4eb0*/  ISETP.GE.AND P6, PT, R238, c[0x0][0x180], PT ;  /* 0x00006000ee007a0c */ /* 0x000fe40003fc6270 */
[----:B------:R-:W1:Y:S02]  /*4ec0*/  S2R R238, SR_TID.X ;  /* 0x0000000000ee7919 */ /* 0x000e640000002100 */
[C---:B------:R-:W-:Y:S02]  /*4ed0*/  SEL R236, R3.reuse, RZ, !P6 ;  /* 0x000000ff03ec7207 */ /* 0x040fe40007000000 */
[----:B------:R1:W-:Y:S02]  /*4ee0*/  LDGSTS.E [R237+0x21400], [R50.64], P5 ;  /* 0x2140000032ed7fae */ /* 0x0003e4000a92184e */
[----:B------:R-:W-:Y:S02]  /*4ef0*/  ISETP.NE.U32.AND P6, PT, R236, RZ, PT ;  /* 0x000000ffec00720c */ /* 0x000fe40003fc5070 */
[----:B------:R-:W-:-:S04]  /*4f00*/  SEL R236, R3, RZ, !P3 ;  /* 0x000000ff03ec7207 */ /* 0x000fc80005800000 */
[----:B------:R-:W-:-:S07]  /*4f10*/  ISETP.NE.U32.AND P3, PT, R236, RZ, PT ;  /* 0x000000ffec00720c */ /* 0x000fce0003f65070 */
[----:B------:R2:W-:Y:S01]  /*4f20*/  LDGSTS.E [R237+0x21800], [R52.64], P6 ;  /* 0x2180000034ed7fae */ /* 0x0005e2000b12184e */
[----:B-1----:R-:W-:-:S05]  /*4f30*/  SHF.R.U32.HI R238, RZ, 0x6, R238 ;  /* 0x00000006ffee7819 */ /* 0x002fca00000116ee */
[----:B------:R1:W-:Y:S01]  /*4f40*/  LDGSTS.E [R237+0x21c00], [R54.64], P3 ;  /* 0x21c0000036ed7fae */ /* 0x0003e2000992184e */
[----:B------:R-:W-:-:S04]  /*4f50*/  SGXT.U32 R238, R238, 0x2 ;  /* 0x00000002eeee781a */ /* 0x000fc80000000000 */
[----:B------:R-:W-:-:S04]  /*4f60*/  LOP3.LUT R236, R238, 0x20, RZ, 0xfc, !PT ;  /* 0x00000020eeec7812 */ /* 0x000fc800078efcff */
[----:B------:R-:W-:Y:S02]  /*4f70*/  ISETP.GE.AND P1, PT, R236, c[0x0][0x180], PT ;  /* 0x00006000ec007a0c */ /* 0x000fe40003f26270 */
[----:B------:R-:W-:-:S04]  /*4f80*/  LOP3.LUT R236, R238, 0x24, RZ, 0xfc, !PT ;  /* 0x00000024eeec7812 */ /* 0x000fc800078efcff */
[----:B------:R-:W-:Y:S02]  /*4f90*/  ISETP.GE.AND P0, PT, R236, c[0x0][0x180], PT ;  /* 0x00006000ec007a0c */ /* 0x000fe40003f06270 */
[----:B------:R-:W-:-:S04]  /*4fa0*/  SEL R236, R3, RZ, !P1 ;  /* 0x000000ff03ec7207 */ /* 0x000fc80004800000 */
[----:B------:R-:W-:Y:S02]  /*4fb0*/  ISETP.NE.U32.AND P1, PT, R236, RZ, PT ;  /* 0x000000ffec00720c */ /* 0x000fe40003f25070 */
[----:B------:R-:W-:-:S04]  /*4fc0*/  SEL R236, R3, RZ, !P0 ;  /* 0x000000ff03ec7207 */ /* 0x000fc80004000000 */
[----:B------:R-:W-:Y:S02]  /*4fd0*/  ISETP.NE.U32.AND P0, PT, R236, RZ, PT ;  /* 0x000000ffec00720c */ /* 0x000fe40003f05070 */
[----:B------:R-:W-:-:S04]  /*4fe0*/  LOP3.LUT R236, R238, 0x28, RZ, 0xfc, !PT ;  /* 0x00000028eeec7812 */ /* 0x000fc800078efcff */
[----:B------:R-:W-:Y:S01]  /*4ff0*/  ISETP.GE.AND P2, PT, R236, c[0x0][0x180], PT ;  /* 0x00006000ec007a0c */ /* 0x000fe20003f46270 */
[----:B------:R1:W-:Y:S01]  /*5000*/  LDGSTS.E [R237+0x22000], [R56.64], P1 ;  /* 0x2200000038ed7fae */ /* 0x0003e2000892184e */
[----:B------:R-:W-:-:S04]  /*5010*/  LOP3.LUT R236, R238, 0x2c, RZ, 0xfc, !PT ;  /* 0x0000002ceeec7812 */ /* 0x000fc800078efcff */
[----:B------:R-:W-:Y:S01]  /*5020*/  ISETP.GE.AND P4, PT, R236, c[0x0][0x180], PT ;  /* 0x00006000ec007a0c */ /* 0x000fe20003f86270 */
[----:B------:R1:W-:Y:S01]  /*5030*/  LDGSTS.E [R237+0x22400], [R58.64], P0 ;  /* 0x224000003aed7fae */ /* 0x0003e2000812184e */
[----:B------:R-:W-:-:S04]  /*5040*/  SEL R236, R3, RZ, !P2 ;  /* 0x000000ff03ec7207 */ /* 0x000fc80005000000 */
[----:B------:R-:W-:Y:S02]  /*5050*/  ISETP.NE.U32.AND P2, PT, R236, RZ, PT ;  /* 0x000000ffec00720c */ /* 0x000fe40003f45070 */
[----:B------:R-:W-:-:S04]  /*5060*/  SEL R236, R3, RZ, !P4 ;  /* 0x000000ff03ec7207 */ /* 0x000fc80006000000 */
[----:B------:R-:W-:Y:S02]  /*5070*/  ISETP.NE.U32.AND P4, PT, R236, RZ, PT ;  /* 0x000000ffec00720c */ /* 0x000fe40003f85070 */
[----:B------:R-:W-:-:S04]  /*5080*/  LOP3.LUT R236, R238, 0x30, RZ, 0xfc, !PT ;  /* 0x00000030eeec7812 */ /* 0x000fc800078efcff */
[----:B------:R-:W-:Y:S01]  /*5090*/  ISETP.GE.AND P5, PT, R236, c[0x0][0x180], PT ;  /* 0x00006000ec007a0c */ /* 0x000fe20003fa6270 */
[----:B------:R1:W-:Y:S01]  /*50a0*/  LDGSTS.E [R237+0x22800], [R60.64], P2 ;  /* 0x228000003ced7fae */ /* 0x0003e2000912184e */
[C---:B------:R-:W-:Y:S02]  /*50b0*/  LOP3.LUT R236, R238.reuse, 0x34, RZ, 0xfc, !PT ;  /* 0x00000034eeec7812 */ /* 0x040fe400078efcff */
[----:B------:R-:W-:Y:S02]  /*50c0*/  ISETP.GE.AND P2, PT, R238, UR4, PT ;  /* 0x00000004ee007c0c */ /* 0x000fe4000bf46270 */
[----:B------:R-:W-:Y:S01]  /*50d0*/  ISETP.GE.AND P6, PT, R236, c[0x0][0x180], PT ;  /* 0x00006000ec007a0c */ /* 0x000fe20003fc6270 */
[----:B------:R1:W-:Y:S01]  /*50e0*/  LDGSTS.E [R237+0x22c00], [R186.64], P4 ;  /* 0x22c00000baed7fae */ /* 0x0003e2000a12184e */
[----:B------:R-:W-:Y:S02]  /*50f0*/  SEL R236, R3, RZ, !P5 ;  /* 0x000000ff03ec7207 */ /* 0x000fe40006800000 */
[----:B------:R-:W-:-:S02]  /*5100*/  PLOP3.LUT P4, PT, PT, PT, UP1, 0x80, 0x0 ;  /* 0x000000000000781c */ /* 0x000fc40003f8f018 */
        /* <DEDUP_REMOVED lines=9> */
[----:B------:R-:W-:Y:S02]  /*51a0*/  SEL R236, R3, RZ, !P3 ;  /* 0x000000ff03ec7207 */ /* 0x000fe40005800000 */
[----:B------:R-:W-:Y:S02]  /*51b0*/  ISETP.GE.AND P3, PT, R239, c[0x0][0x180], PT ;  /* 0x00006000ef007a0c */ /* 0x000fe40003f66270 */
[C---:B------:R-:W-:Y:S02]  /*51c0*/  SEL R239, R3.reuse, RZ, !P1 ;  /* 0x000000ff03ef7207 */ /* 0x040fe40004800000 */
[----:B------:R-:W-:Y:S02]  /*51d0*/  SEL R3, R3, RZ, !P3 ;  /* 0x000000ff03037207 */ /* 0x000fe40005800000 */
[----:B------:R-:W-:-:S02]  /*51e0*/  ISETP.NE.U32.AND P3, PT, R239, RZ, PT ;  /* 0x000000ffef00720c */ /* 0x000fc40003f65070 */
[----:B------:R-:W-:Y:S02]  /*51f0*/  LOP3.LUT R239, R238, 0x4, RZ, 0xfc, !PT ;  /* 0x00000004eeef7812 */ /* 0x000fe400078efcff */
[----:B------:R-:W-:Y:S02]  /*5200*/  ISETP.NE.U32.AND P1, PT, R236, RZ, PT ;  /* 0x000000ffec00720c */ /* 0x000fe40003f25070 */
[----:B------:R-:W-:Y:S02]  /*5210*/  SEL R236, RZ, 0x4, P2 ;  /* 0x00000004ffec7807 */ /* 0x000fe40001000000 */
[----:B------:R-:W-:Y:S02]  /*5220*/  ISETP.GE.AND P2, PT, R239, UR4, PT ;  /* 0x00000004ef007c0c */ /* 0x000fe4000bf46270 */
[----:B------:R-:W-:Y:S02]  /*5230*/  LOP3.LUT R239, R238, 0x8, RZ, 0xfc, !PT ;  /* 0x00000008eeef7812 */ /* 0x000fe400078efcff */
[----:B------:R-:W-:-:S02]  /*5240*/  ISETP.NE.U32.AND P0, PT, R3, RZ, PT ;  /* 0x000000ff0300720c */ /* 0x000fc40003f05070 */
[----:B------:R-:W-:Y:S02]  /*5250*/  SEL R236, R236, RZ, P4 ;  /* 0x000000ffecec7207 */ /* 0x000fe40002000000 */
[----:B------:R-:W-:Y:S01]  /*5260*/  PLOP3.LUT P4, PT, PT, PT, UP1, 0x80, 0x0 ;  /* 0x000000000000781c */ /* 0x000fe20003f8f018 */
[----:B------:R1:W-:Y:S01]  /*5270*/  LDGSTS.E [R237+0x23800], [R42.64], P1 ;  /* 0x238000002aed7fae */ /* 0x0003e2000892184e */
[----:B------:R-:W-:Y:S02]  /*5280*/  SEL R3, RZ, 0x4, P2 ;  /* 0x00000004ff037807 */ /* 0x000fe40001000000 */
[----:B------:R-:W-:Y:S01]  /*5290*/  ISETP.GE.AND P2, PT, R239, UR4, PT ;  /* 0x00000004ef007c0c */ /* 0x000fe2000bf46270 */
[----:B------:R1:W-:Y:S01]  /*52a0*/  LDGSTS.E [R237+0x23c00], [R44.64], P3 ;  /* 0x23c000002ced7fae */ /* 0x0003e2000992184e */
[----:B------:R-:W-:Y:S02]  /*52b0*/  SEL R239, R3, RZ, P4 ;  /* 0x000000ff03ef7207 */ /* 0x000fe40002000000 */
[----:B------:R-:W-:Y:S01]  /*52c0*/  SEL R3, RZ, 0x4, P2 ;  /* 0x00000004ff037807 */ /* 0x000fe20001000000 */
[----:B------:R-:W0:Y:S01]  /*52d0*/  LDGDEPBAR ;  /* 0x00000000000079af */ /* 0x000e220000000000 */
[----:B------:R-:W-:-:S02]  /*52e0*/  PLOP3.LUT P2, PT, PT, PT, UP1, 0x80, 0x0 ;  /* 0x000000000000781c */ /* 0x000fc40003f4f018 */
[----:B------:R-:W-:Y:S02]  /*52f0*/  ISETP.NE.U32.AND P4, PT, R236, RZ, PT ;  /* 0x000000ffec00720c */ /* 0x000fe40003f85070 */
[----:B------:R-:W-:Y:S01]  /*5300*/  SEL R3, R3, RZ, P2 ;  /* 0x000000ff03037207 */ /* 0x000fe20001000000 */
[----:B------:R-:W1:Y:S01]  /*5310*/  S2R R236, SR_TID.X ;  /* 0x0000000000ec7919 */ /* 0x000e620000002100 */
[----:B------:R-:W-:Y:S02]  /*5320*/  ISETP.NE.U32.AND P2, PT, R239, RZ, PT ;  /* 0x000000ffef00720c */ /* 0x000fe40003f45070 */
[----:B------:R-:W-:Y:S01]  /*5330*/  ISETP.NE.U32.AND P5, PT, R3, RZ, PT ;  /* 0x000000ff0300720c */ /* 0x000fe20003fa5070 */
[----:B------:R-:W-:Y:S01]  /*5340*/  IMAD.U32 R3, RZ, RZ, UR6 ;  /* 0x00000006ff037e24 */ /* 0x000fe2000f8e00ff */
[----:B------:R-:W-:Y:S02]  /*5350*/  PLOP3.LUT P1, PT, PT, PT, UP1, 0x80, 0x0 ;  /* 0x000000000000781c */ /* 0x000fe40003f2f018 */
[----:B------:R-:W-:Y:S01]  /*5360*/  PLOP3.LUT P3, PT, PT, PT, UP1, 0x80, 0x0 ;  /* 0x000000000000781c */ /* 0x000fe20003f6f018 */
[----:B--2---:R-:W-:-:S04]  /*5370*/  IMAD.WIDE R192, R3, 0x4, R192 ;  /* 0x0000000403c07825 */ /* 0x004fc800078e02c0 */
[----:B---3--:R-:W-:Y:S02]  /*5380*/  IMAD.WIDE R194, R3, 0x4, R194 ;  /* 0x0000000403c27825 */ /* 0x008fe400078e02c2 */
[----:B------:R-:W2:Y:S01]  /*5390*/  S2R R3, SR_TID.X ;  /* 0x0000000000037919 */ /* 0x000ea20000002100 */
[----:B-1----:R-:W-:Y:S01]  /*53a0*/  LOP3.LUT R239, R236, 0xc0, RZ, 0xc0, !PT ;  /* 0x000000c0ecef7812 */ /* 0x002fe200078ec0ff */
[----:B------:R-:W-:-:S03]  /*53b0*/  IMAD.U32 R236, RZ, RZ, UR6 ;  /* 0x00000006ffec7e24 */ /* 0x000fc6000f8e00ff */
[----:B------:R-:W-:Y:S01]  /*53c0*/  SHF.R.U32.HI R239, RZ, 0x2, R239 ;  /* 0x00000002ffef7819 */ /* 0x000fe200000116ef */
[----:B----4-:R-:W-:Y:S01]  /*53d0*/  IMAD.WIDE R196, R236, 0x4, R196 ;  /* 0x00000004ecc47825 */ /* 0x010fe200078e02c4 */
[----:B------:R-:W-:-:S03]  /*53e0*/  LOP3.LUT R236, R238, 0xc, RZ, 0xfc, !PT ;  /* 0x0000000ceeec7812 */ /* 0x000fc600078efcff */
[----:B--2---:R-:W-:-:S05]  /*53f0*/  IMAD.SHL.U32 R3, R3, 0x4, RZ ;  /* 0x0000000403037824 */ /* 0x004fca00078e00ff */
[----:B------:R-:W-:-:S04]  /*5400*/  LOP3.LUT R3, R239, 0x3fc, R3, 0x78, !PT ;  /* 0x000003fcef037812 */ /* 0x000fc800078e7803 */
[----:B------:R-:W-:Y:S01]  /*5410*/  LOP3.LUT R239, R3, 0x40, RZ, 0x3c, !PT ;  /* 0x0000004003ef7812 */ /* 0x000fe200078e3cff */
[----:B------:R1:W-:Y:S04]  /*5420*/  LDGSTS.E [R3], [R62.64], P0 ;  /* 0x000000003e037fae */ /* 0x0003e8000812184e */
[----:B------:R2:W-:Y:S04]  /*5430*/  LDGSTS.E [R3+0x800], [R66.64], P0 ;  /* 0x0080000042037fae */ /* 0x0005e8000812184e */
        /* <DEDUP_REMOVED lines=61> */
[----:B------:R1:W-:Y:S01]  /*5810*/  LDGSTS.E [R239+0xfc00], [R190.64], P0 ;  /* 0x0fc00000beef7fae */ /* 0x0003e2000812184e */
[----:B------:R-:W-:-:S02]  /*5820*/  ISETP.GE.AND P0, PT, R236, UR4, PT ;  /* 0x00000004ec007c0c */ /* 0x000fc4000bf06270 */
[----:B------:R-:W-:Y:S01]  /*5830*/  LOP3.LUT R236, R238, 0x10, RZ, 0xfc, !PT ;  /* 0x00000010eeec7812 */ /* 0x000fe200078efcff */
[----:B------:R-:W0:Y:S04]  /*5840*/  LDGDEPBAR ;  /* 0x00000000000079af */ /* 0x000e280000000000 */
[----:B------:R-:W-:Y:S06]  /*5850*/  BAR.SYNC.DEFER_BLOCKING 0x0 ;  /* 0x0000000000007b1d */ /* 0x000fec0000010000 */
[----:B------:R-:W-:Y:S01]  /*5860*/  @!PT LDS RZ, [RZ] ;  /* 0x00000000fffff984 */ /* 0x000fe20000000800 */
[----:B------:R-:W-:Y:S01]  /*5870*/  @!PT LDS RZ, [RZ] ;  /* 0x00000000fffff984 */ /* 0x000fe20000000800 */
[----:B------:R-:W-:Y:S01]  /*5880*/  @!PT LDS RZ, [RZ] ;  /* 0x00000000fffff984 */ /* 0x000fe20000000800 */
[----:B------:R1:W-:Y:S01]  /*5890*/  LDGSTS.E [R237+0x24000], [R192.64], P4 ;  /* 0x24000000c0ed7fae */ /* 0x0003e2000a12184e */
[----:B------:R-:W-:-:S03]  /*58a0*/  PLOP3.LUT P4, PT, PT, PT, UP1, 0x80, 0x0 ;  /* 0x000000000000781c */ /* 0x000fc60003f8f018 */
[----:B------:R2:W-:Y:S01]  /*58b0*/  LDGSTS.E [R237+0x24400], [R194.64], P2 ;  /* 0x24400000c2ed7fae */ /* 0x0005e2000912184e */
[----:B------:R-:W-:-:S03]  /*58c0*/  PLOP3.LUT P2, PT, PT, PT, UP1, 0x80, 0x0 ;  /* 0x000000000000781c */ /* 0x000fc60003f4f018 */
[----:B------:R2:W-:Y:S01]  /*58d0*/  LDGSTS.E [R237+0x24800], [R196.64], P5 ;  /* 0x24800000c4ed7fae */ /* 0x0005e2000a92184e */
[----:B-1----:R-:W-:Y:S02]  /*58e0*/  SEL R192, RZ, 0x4, P0 ;  /* 0x00000004ffc07807 */ /* 0x002fe40000000000 */
[----:B------:R-:W-:Y:S02]  /*58f0*/  ISETP.GE.AND P0, PT, R236, UR4, PT ;  /* 0x00000004ec007c0c */ /* 0x000fe4000bf06270 */
[----:B------:R-:W-:Y:S01]  /*5900*/  SEL R192, R192, RZ, P1 ;  /* 0x000000ffc0c07207 */ /* 0x000fe20000800000 */
[----:B------:R-:W1:Y:S01]  /*5910*/  S2R R236, SR_TID.X ;  /* 0x0000000000ec7919 */ /* 0x000e620000002100 */
[----:B------:R-:W-:Y:S02]  /*5920*/  LOP3.LUT R193, R238, 0x14, RZ, 0xfc, !PT ;  /* 0x00000014eec17812 */ /* 0x000fe400078efcff */
[----:B------:R-:W-:Y:S01]  /*5930*/  ISETP.NE.U32.AND P1, PT, R192, RZ, PT ;  /* 0x000000ffc000720c */ /* 0x000fe20003f25070 */
[----:B------:R-:W-:Y:S01]  /*5940*/  IMAD.U32 R192, RZ, RZ, UR6 ;  /* 0x00000006ffc07e24 */ /* 0x000fe2000f8e00ff */
[----:B--2---:R-:W-:-:S03]  /*5950*/  LOP3.LUT R195, R238, 0x34, RZ, 0xfc, !PT ;  /* 0x00000034eec37812 */ /* 0x004fc600078efcff */
[----:B------:R-:W-:Y:S01]  /*5960*/  IMAD.WIDE R46, R192, 0x4, R46 ;  /* 0x00000004c02e7825 */ /* 0x000fe200078e022e */
[----:B------:R-:W-:-:S04]  /*5970*/  SEL R192, RZ, 0x4, P0 ;  /* 0x00000004ffc07807 */ /* 0x000fc80000000000 */
[----:B------:R-:W-:Y:S02]  /*5980*/  SEL R192, R192, RZ, P2 ;  /* 0x000000ffc0c07207 */ /* 0x000fe40001000000 */
[----:B------:R-:W-:Y:S01]  /*5990*/  PLOP3.LUT P2, PT, PT, PT, UP1, 0x80, 0x0 ;  /* 0x000000000000781c */ /* 0x000fe20003f4f018 */
[----:B------:R2:W-:Y:S01]  /*59a0*/  LDGSTS.E [R237+0x24c00], [R46.64], P1 ;  /* 0x24c000002eed7fae */ /* 0x0005e2000892184e */
[----:B------:R-:W-:Y:S02]  /*59b0*/  ISETP.NE.U32.AND P0, PT, R192, RZ, PT ;  /* 0x000000ffc000720c */ /* 0x000fe40003f05070 */
[----:B-1----:R-:W-:Y:S01]  /*59c0*/  LOP3.LUT R236, R236, 0x3f, RZ, 0xc0, !PT ;  /* 0x0000003fecec7812 */ /* 0x002fe200078ec0ff */
[----:B--2---:R-:W-:-:S03]  /*59d0*/  IMAD.U32 R46, RZ, RZ, UR6 ;  /* 0x00000006ff2e7e24 */ /* 0x004fc6000f8e00ff */
[----:B------:R-:W-:Y:S01]  /*59e0*/  ISETP.GE.AND P1, PT, R236, UR4, PT ;  /* 0x00000004ec007c0c */ /* 0x000fe2000bf26270 */
[----:B-----5:R-:W-:-:S03]  /*59f0*/  IMAD.WIDE R48, R46, 0x4, R48 ;  /* 0x000000042e307825 */ /* 0x020fc600078e0230 */
[----:B------:R-:W-:Y:S02]  /*5a00*/  SEL R46, RZ, 0x4, P1 ;  /* 0x00000004ff2e7807 */ /* 0x000fe40000800000 */
[----:B------:R-:W-:Y:S01]  /*5a10*/  PLOP3.LUT P1, PT, PT, PT, UP1, 0x80, 0x0 ;  /* 0x000000000000781c */ /* 0x000fe20003f2f018 */
[----:B------:R1:W-:Y:S01]  /*5a20*/  LDGSTS.E [R237+0x25000], [R48.64], P0 ;  /* 0x2500000030ed7fae */ /* 0x0003e2000812184e */
[----:B------:R-:W-:Y:S02]  /*5a30*/  ISETP.GE.AND P0, PT, R193, UR4, PT ;  /* 0x00000004c1007c0c */ /* 0x000fe4000bf06270 */
[----:B------:R-:W-:Y:S02]  /*5a40*/  LOP3.LUT R193, R238, 0x18, RZ, 0xfc, !PT ;  /* 0x00000018eec17812 */ /* 0x000fe400078efcff */
[----:B------:R-:W-:Y:S02]  /*5a50*/  SEL R46, R46, RZ, P2 ;  /* 0x000000ff2e2e7207 */ /* 0x000fe40001000000 */
[----:B------:R-:W-:-:S02]  /*5a60*/  SEL R47, RZ, 0x4, P0 ;  /* 0x00000004ff2f7807 */ /* 0x000fc40000000000 */
[----:B------:R-:W-:Y:S02]  /*5a70*/  ISETP.GE.AND P2, PT, R193, UR4, PT ;  /* 0x00000004c1007c0c */ /* 0x000fe4000bf46270 */
[----:B------:R-:W-:Y:S01]  /*5a80*/  LOP3.LUT R193, R238, 0x1c, RZ, 0xfc, !PT ;  /* 0x0000001ceec17812 */ /* 0x000fe200078efcff */
[----:B-1----:R-:W-:Y:S01]  /*5a90*/  IMAD.U32 R49, RZ, RZ, UR6 ;  /* 0x00000006ff317e24 */ /* 0x002fe2000f8e00ff */
[----:B------:R-:W-:Y:S02]  /*5aa0*/  ISETP.NE.U32.AND P0, PT, R46, RZ, PT ;  /* 0x000000ff2e00720c */ /* 0x000fe40003f05070 */
[----:B------:R-:W-:Y:S01]  /*5ab0*/  SEL R47, R47, RZ, P1 ;  /* 0x000000ff2f2f7207 */ /* 0x000fe20000800000 */
[----:B------:R-:W-:Y:S01]  /*5ac0*/  IMAD.WIDE R40, R49, 0x4, R40 ;  /* 0x0000000431287825 */ /* 0x000fe200078e0228 */
[----:B------:R-:W-:Y:S02]  /*5ad0*/  SEL R46, RZ, 0x4, P2 ;  /* 0x00000004ff2e7807 */ /* 0x000fe40001000000 */
[----:B------:R-:W-:Y:S01]  /*5ae0*/  ISETP.GE.AND P2, PT, R193, UR4, PT ;  /* 0x00000004c1007c0c */ /* 0x000fe2000bf46270 */
[----:B------:R-:W-:Y:S01]  /*5af0*/  IMAD.WIDE R42, R49, 0x4, R42 ;  /* 0x00000004312a7825 */ /* 0x000fe200078e022a */
[----:B------:R-:W-:-:S02]  /*5b00*/  LOP3.LUT R193, R238, 0x20, RZ, 0xfc, !PT ;  /* 0x00000020eec17812 */ /* 0x000fc400078efcff */
[----:B------:R-:W-:Y:S02]  /*5b10*/  ISETP.NE.U32.AND P1, PT, R47, RZ, PT ;  /* 0x000000ff2f00720c */ /* 0x000fe40003f25070 */
[----:B------:R-:W-:Y:S02]  /*5b20*/  SEL R46, R46, RZ, P3 ;  /* 0x000000ff2e2e7207 */ /* 0x000fe40001800000 */
[----:B------:R-:W-:Y:S02]  /*5b30*/  SEL R47, RZ, 0x4, P2 ;  /* 0x00000004ff2f7807 */ /* 0x000fe40001000000 */
[----:B------:R-:W-:Y:S02]  /*5b40*/  ISETP.GE.AND P2, PT, R193, UR4, PT ;  /* 0x00000004c1007c0c */ /* 0x000fe4000bf46270 */
[----:B------:R-:W-:Y:S02]  /*5b50*/  LOP3.LUT R193, R238, 0x24, RZ, 0xfc, !PT ;  /* 0x00000024eec17812 */ /* 0x000fe400078efcff */
[----:B------:R-:W-:-:S02]  /*5b60*/  ISETP.NE.U32.AND P3, PT, R46, RZ, PT ;  /* 0x000000ff2e00720c */ /* 0x000fc40003f65070 */
[----:B------:R-:W-:Y:S02]  /*5b70*/  SEL R47, R47, RZ, P4 ;  /* 0x000000ff2f2f7207 */ /* 0x000fe40002000000 */
[----:B------:R-:W-:Y:S02]  /*5b80*/  PLOP3.LUT P4, PT, PT, PT, UP1, 0x80, 0x0 ;  /* 0x000000000000781c */ /* 0x000fe40003f8f018 */
[----:B------:R-:W-:Y:S02]  /*5b90*/  SEL R46, RZ, 0x4, P2 ;  /* 0x00000004ff2e7807 */ /* 0x000fe40001000000 */
[----:B------:R-:W-:Y:S02]  /*5ba0*/  ISETP.GE.AND P2, PT, R193, UR4, PT ;  /* 0x00000004c1007c0c */ /* 0x000fe4000bf46270 */
[----:B------:R-:W-:Y:S02]  /*5bb0*/  ISETP.NE.U32.AND P6, PT, R47, RZ, PT ;  /* 0x000000ff2f00720c */ /* 0x000fe40003fc5070 */
[----:B------:R-:W-:-:S02]  /*5bc0*/  SEL R46, R46, RZ, P4 ;  /* 0x000000ff2e2e7207 */ /* 0x000fc40002000000 */
[----:B------:R-:W-:Y:S02]  /*5bd0*/  PLOP3.LUT P4, PT, PT, PT, UP1, 0x80, 0x0 ;  /* 0x000000000000781c */ /* 0x000fe40003f8f018 */
[----:B------:R-:W-:Y:S02]  /*5be0*/  SEL R47, RZ, 0x4, P2 ;  /* 0x00000004ff2f7807 */ /* 0x000fe40001000000 */
[----:B------:R-:W-:Y:S02]  /*5bf0*/  LOP3.LUT R193, R238, 0x28, RZ, 0xfc, !PT ;  /* 0x00000028eec17812 */ /* 0x000fe400078efcff */
[----:B------:R-:W-:Y:S02]  /*5c00*/  ISETP.NE.U32.AND P5, PT, R46, RZ, PT ;  /* 0x000000ff2e00720c */ /* 0x000fe40003fa5070 */
[----:B------:R-:W-:Y:S01]  /*5c10*/  SEL R46, R47, RZ, P4 ;  /* 0x000000ff2f2e7207 */ /* 0x000fe20002000000 */
[----:B------:R-:W-:Y:S01]  /*5c20*/  IMAD.U32 R47, RZ, RZ, UR6 ;  /* 0x00000006ff2f7e24 */ /* 0x000fe2000f8e00ff */
[----:B------:R-:W-:-:S02]  /*5c30*/  ISETP.GE.AND P2, PT, R193, UR4, PT ;  /* 0x00000004c1007c0c */ /* 0x000fc4000bf46270 */
[C---:B------:R-:W-:Y:S01]  /*5c40*/  LOP3.LUT R193, R238.reuse, 0x2c, RZ, 0xfc, !PT ;  /* 0x0000002ceec17812 */ /* 0x040fe200078efcff */
[----:B------:R-:W-:Y:S01]  /*5c50*/  IMAD.WIDE R50, R47, 0x4, R50 ;  /* 0x000000042f327825 */ /* 0x000fe200078e0232 */
[----:B------:R-:W-:Y:S02]  /*5c60*/  SEL R48, RZ, 0x4, P2 ;  /* 0x00000004ff307807 */ /* 0x000fe40001000000 */
[----:B------:R-:W-:Y:S01]  /*5c70*/  ISETP.GE.AND P4, PT, R193, UR4, PT ;  /* 0x00000004c1007c0c */ /* 0x000fe2000bf86270 */
[----:B------:R-:W-:Y:S01]  /*5c80*/  IMAD.WIDE R52, R47, 0x4, R52 ;  /* 0x000000042f347825 */ /* 0x000fe200078e0234 */
[----:B------:R-:W-:Y:S01]  /*5c90*/  LOP3.LUT R193, R238, 0x30, RZ, 0xfc, !PT ;  /* 0x00000030eec17812 */ /* 0x000fe200078efcff */
[----:B------:R1:W-:Y:S01]  /*5ca0*/  LDGSTS.E [R237+0x25400], [R50.64], P1 ;  /* 0x2540000032ed7fae */ /* 0x0003e2000892184e */
[----:B------:R-:W-:Y:S01]  /*5cb0*/  ISETP.NE.U32.AND P2, PT, R46, RZ, PT ;  /* 0x000000ff2e00720c */ /* 0x000fe20003f45070 */
[----:B------:R-:W-:Y:S01]  /*5cc0*/  IMAD.U32 R46, RZ, RZ, UR6 ;  /* 0x00000006ff2e7e24 */ /* 0x000fe2000f8e00ff */
[----:B------:R-:W-:Y:S01]  /*5cd0*/  ISETP.GE.AND P1, PT, R193, UR4, PT ;  /* 0x00000004c1007c0c */ /* 0x000fe2000bf26270 */
[----:B------:R-:W-:Y:S01]  /*5ce0*/  IMAD.WIDE R56, R47, 0x4, R56 ;  /* 0x000000042f387825 */ /* 0x000fe200078e0238 */
[----:B------:R-:W-:Y:S01]  /*5cf0*/  LOP3.LUT R193, R238, 0x38, RZ, 0xfc, !PT ;  /* 0x00000038eec17812 */ /* 0x000fe200078efcff */
[----:B------:R2:W-:Y:S01]  /*5d00*/  LDGSTS.E [R237+0x25800], [R52.64], P3 ;  /* 0x2580000034ed7fae */ /* 0x0005e2000992184e */
[----:B------:R-:W-:Y:S01]  /*5d10*/  SEL R49, RZ, 0x4, P1 ;  /* 0x00000004ff317807 */ /* 0x000fe20000800000 */
[----:B------:R-:W-:Y:S01]  /*5d20*/  IMAD.WIDE R54, R46, 0x4, R54 ;  /* 0x000000042e367825 */ /* 0x000fe200078e0236 */
[----:B------:R-:W-:-:S02]  /*5d30*/  ISETP.GE.AND P1, PT, R193, UR4, PT ;  /* 0x00000004c1007c0c */ /* 0x000fc4000bf26270 */
[----:B------:R-:W-:Y:S01]  /*5d40*/  PLOP3.LUT P3, PT, PT, PT, UP1, 0x80, 0x0 ;  /* 0x000000000000781c */ /* 0x000fe20003f6f018 */
[----:B------:R-:W-:Y:S01]  /*5d50*/  IMAD.WIDE R58, R46, 0x4, R58 ;  /* 0x000000042e3a7825 */ /* 0x000fe200078e023a */
[----:B------:R-:W-:Y:S01]  /*5d60*/  LOP3.LUT R193, R238, 0x3c, RZ, 0xfc, !PT ;  /* 0x0000003ceec17812 */ /* 0x000fe200078efcff */
[----:B------:R1:W-:Y:S01]  /*5d70*/  LDGSTS.E [R237+0x25c00], [R54.64], P6 ;  /* 0x25c0000036ed7fae */ /* 0x0003e2000b12184e */
[----:B------:R-:W-:Y:S01]  /*5d80*/  SEL R48, R48, RZ, P3 ;  /* 0x000000ff30307207 */ /* 0x000fe20001800000 */
[----:B------:R-:W-:Y:S01]  /*5d90*/  IMAD.WIDE R60, R47, 0x4, R60 ;  /* 0x000000042f3c7825 */ /* 0x000fe200078e023c */
[----:B------:R-:W-:Y:S01]  /*5da0*/  PLOP3.LUT P3, PT, PT, PT, UP1, 0x80, 0x0 ;  /* 0x000000000000781c */ /* 0x000fe20003f6f018 */
[----:B------:R1:W-:Y:S02]  /*5db0*/  LDGSTS.E [R237+0x26000], [R56.64], P5 ;  /* 0x2600000038ed7fae */ /* 0x0003e4000a92184e */
[C---:B------:R-:W-:Y:S01]  /*5dc0*/  IMAD.WIDE R186, R46.reuse, 0x4, R186 ;  /* 0x000000042eba7825 */ /* 0x040fe200078e02ba */
[----:B------:R-:W-:Y:S01]  /*5dd0*/  SEL R49, R49, RZ, P3 ;  /* 0x000000ff31317207 */ /* 0x000fe20001800000 */
[----:B------:R2:W-:Y:S01]  /*5de0*/  LDGSTS.E [R237+0x26400], [R58.64], P2 ;  /* 0x264000003aed7fae */ /* 0x0005e2000912184e */
[----:B------:R-:W-:Y:S01]  /*5df0*/  PLOP3.LUT P3, PT, PT, PT, UP1, 0x80, 0x0 ;  /* 0x000000000000781c */ /* 0x000fe20003f6f018 */
[----:B------:R-:W-:Y:S01]  /*5e00*/  IMAD.WIDE R46, R46, 0x4, R38 ;  /* 0x000000042e2e7825 */ /* 0x000fe200078e0226 */
[----:B------:R-:W-:-:S02]  /*5e10*/  SEL R38, RZ, 0x4, P4 ;  /* 0x00000004ff267807 */ /* 0x000fc40002000000 */
[----:B------:R-:W-:Y:S01]  /*5e20*/  ISETP.GE.AND P4, PT, R195, UR4, PT ;  /* 0x00000004c3007c0c */ /* 0x000fe2000bf86270 */
[----:B------:R-:W-:-:S03]  /*5e30*/  IMAD.U32 R39, RZ, RZ, UR6 ;  /* 0x00000006ff277e24 */ /* 0x000fc6000f8e00ff */
[----:B-1----:R-:W-:Y:S01]  /*5e40*/  SEL R50, RZ, 0x4, P4 ;  /* 0x00000004ff327807 */ /* 0x002fe20002000000 */
[----:B------:R-:W-:Y:S01]  /*5e50*/  IMAD.WIDE R44, R39, 0x4, R44 ;  /* 0x00000004272c7825 */ /* 0x000fe200078e022c */
[----:B------:R-:W-:Y:S02]  /*5e60*/  SEL R39, RZ, 0x4, P1 ;  /* 0x00000004ff277807 */ /* 0x000fe40000800000 */
[----:B------:R-:W-:Y:S02]  /*5e70*/  PLOP3.LUT P1, PT, PT, PT, UP1, 0x80, 0x0 ;  /* 0x000000000000781c */ /* 0x000fe40003f2f018 */
[----:B------:R-:W-:Y:S02]  /*5e80*/  PLOP3.LUT P4, PT, PT, PT, UP1, 0x80, 0x0 ;  /* 0x000000000000781c */ /* 0x000fe40003f8f018 */
[----:B------:R-:W-:Y:S02]  /*5e90*/  SEL R38, R38, RZ, P1 ;  /* 0x000000ff26267207 */ /* 0x000fe40000800000 */
[----:B------:R-:W-:-:S02]  /*5ea0*/  ISETP.GE.AND P1, PT, R193, UR4, PT ;  /* 0x00000004c1007c0c */ /* 0x000fc4000bf26270 */
[----:B------:R-:W-:Y:S02]  /*5eb0*/  SEL R50, R50, RZ, P4 ;  /* 0x000000ff32327207 */ /* 0x000fe40002000000 */
[----:B------:R-:W-:Y:S02]  /*5ec0*/  SEL R51, RZ, 0x4, P1 ;  /* 0x00000004ff337807 */ /* 0x000fe40000800000 */
[----:B------:R-:W-:Y:S02]  /*5ed0*/  PLOP3.LUT P4, PT, PT, PT, UP1, 0x80, 0x0 ;  /* 0x000000000000781c */ /* 0x000fe40003f8f018 */
[----:B--2---:R-:W-:Y:S01]  /*5ee0*/  SEL R52, R39, RZ, P3 ;  /* 0x000000ff27347207 */ /* 0x004fe20001800000 */
[----:B------:R-:W-:Y:S01]  /*5ef0*/  IMAD.U32 R39, RZ, RZ, UR7 ;  /* 0x00000007ff277e24 */ /* 0x000fe2000f8e00ff */
[----:B------:R-:W-:Y:S02]  /*5f00*/  ISETP.NE.U32.AND P1, PT, R48, RZ, PT ;  /* 0x000000ff3000720c */ /* 0x000fe40003f25070 */
[----:B------:R-:W-:Y:S01]  /*5f10*/  SEL R51, R51, RZ, P4 ;  /* 0x000000ff33337207 */ /* 0x000fe20002000000 */
[----:B------:R-:W-:Y:S01]  /*5f20*/  IMAD.WIDE R62, R39, 0x4, R62 ;  /* 0x00000004273e7825 */ /* 0x000fe200078e023e */
[----:B------:R-:W-:-:S02]  /*5f30*/  ISETP.NE.U32.AND P4, PT, R38, RZ, PT ;  /* 0x000000ff2600720c */ /* 0x000fc40003f85070 */
[----:B------:R-:W-:Y:S01]  /*5f40*/  ISETP.NE.U32.AND P3, PT, R49, RZ, PT ;  /* 0x000000ff3100720c */ /* 0x000fe20003f65070 */
[C---:B------:R-:W-:Y:S01]  /*5f50*/  IMAD.WIDE R66, R39.reuse, 0x4, R66 ;  /* 0x0000000427427825 */ /* 0x040fe200078e0242 */
[----:B------:R-:W-:Y:S02]  /*5f60*/  ISETP.NE.U32.AND P6, PT, R50, RZ, PT ;  /* 0x000000ff3200720c */ /* 0x000fe40003fc5070 */
[----:B------:R-:W-:Y:S01]  /*5f70*/  ISETP.NE.U32.AND P5, PT, R52, RZ, PT ;  /* 0x000000ff3400720c */ /* 0x000fe20003fa5070 */
[----:B---3--:R-:W-:Y:S01]  /*5f80*/  IMAD.WIDE R70, R39, 0x4, R70 ;  /* 0x0000000427467825 */ /* 0x008fe200078e0246 */
[----:B------:R-:W-:Y:S01]  /*5f90*/  ISETP.NE.U32.AND P2, PT, R51, RZ, PT ;  /* 0x000000ff3300720c */ /* 0x000fe20003f45070 */
[----:B------:R1:W-:Y:S02]  /*5fa0*/  LDGSTS.E [R237+0x26800], [R60.64], P1 ;  /* 0x268000003ced7fae */ /* 0x0003e4000892184e */
[C---:B----4-:R-:W-:Y:S02]  /*5fb0*/  IMAD.WIDE R74, R39.reuse, 0x4, R74 ;  /* 0x00000004274a7825 */ /* 0x050fe400078e024a */
[----:B------:R2:W-:Y:S02]  /*5fc0*/  LDGSTS.E [R237+0x26c00], [R186.64], P4 ;  /* 0x26c00000baed7fae */ /* 0x0005e4000a12184e */
[----:B------:R-:W-:-:S02]  /*5fd0*/  IMAD.WIDE R78, R39, 0x4, R78 ;  /* 0x00000004274e7825 */ /* 0x000fc400078e024e */
[----:B------:R1:W-:Y:S02]  /*5fe0*/  LDGSTS.E [R237+0x27000], [R46.64], P3 ;  /* 0x270000002eed7fae */ /* 0x0003e4000992184e */
[C---:B------:R-:W-:Y:S02]  /*5ff0*/  IMAD.WIDE R82, R39.reuse, 0x4, R82 ;  /* 0x0000000427527825 */ /* 0x040fe400078e0252 */
[----:B------:R1:W-:Y:S02]  /*6000*/  LDGSTS.E [R237+0x27400], [R40.64], P6 ;  /* 0x2740000028ed7fae */ /* 0x0003e4000b12184e */
[C---:B------:R-:W-:Y:S02]  /*6010*/  IMAD.WIDE R86, R39.reuse, 0x4, R86 ;  /* 0x0000000427567825 */ /* 0x040fe400078e0256 */
[----:B------:R1:W-:Y:S02]  /*6020*/  LDGSTS.E [R237+0x27800], [R42.64], P5 ;  /* 0x278000002aed7fae */ /* 0x0003e4000a92184e */
[----:B------:R-:W-:-:S02]  /*6030*/  IMAD.WIDE R90, R39, 0x4, R90 ;  /* 0x00000004275a7825 */ /* 0x000fc400078e025a */
[----:B------:R1:W-:Y:S02]  /*6040*/  LDGSTS.E [R237+0x27c00], [R44.64], P2 ;  /* 0x27c000002ced7fae */ /* 0x0003e4000912184e */
[C---:B------:R-:W-:Y:S02]  /*6050*/  IMAD.WIDE R94, R39.reuse, 0x4, R94 ;  /* 0x00000004275e7825 */ /* 0x040fe400078e025e */
[----:B------:R-:W0:Y:S02]  /*6060*/  LDGDEPBAR ;  /* 0x00000000000079af */ /* 0x000e240000000000 */
[C---:B------:R-:W-:Y:S02]  /*6070*/  IMAD.WIDE R98, R39.reuse, 0x4, R98 ;  /* 0x0000000427627825 */ /* 0x040fe400078e0262 */
        /* <DEDUP_REMOVED lines=107> */
[----:B------:R-:W-:Y:S02]  /*6730*/  IMAD.WIDE R190, R39, 0x4, R190 ;  /* 0x0000000427be7825 */ /* 0x000fe400078e02be */
[----:B------:R1:W-:Y:S04]  /*6740*/  LDGSTS.E [R239+0x1b400], [R152.64], P0 ;  /* 0x1b40000098ef7fae */ /* 0x0003e8000812184e */
[----:B------:R1:W-:Y:S04]  /*6750*/  LDGSTS.E [R239+0x1bc00], [R156.64], P0 ;  /* 0x1bc000009cef7fae */ /* 0x0003e8000812184e */
[----:B------:R1:W-:Y:S04]  /*6760*/  LDGSTS.E [R239+0x1c400], [R160.64], P0 ;  /* 0x1c400000a0ef7fae */ /* 0x0003e8000812184e */
[----:B------:R1:W-:Y:S04]  /*6770*/  LDGSTS.E [R239+0x1cc00], [R164.64], P0 ;  /* 0x1cc00000a4ef7fae */ /* 0x0003e8000812184e */
[----:B------:R1:W-:Y:S04]  /*6780*/  LDGSTS.E [R239+0x1d400], [R168.64], P0 ;  /* 0x1d400000a8ef7fae */ /* 0x0003e8000812184e */
[----:B------:R1:W-:Y:S04]  /*6790*/  LDGSTS.E [R239+0x1dc00], [R172.64], P0 ;  /* 0x1dc00000acef7fae */ /* 0x0003e8000812184e */
[----:B--2---:R-:W2:Y:S04]  /*67a0*/  S2R R187, SR_TID.X ;  /* 0x0000000000bb7919 */ /* 0x004ea80000002100 */
[----:B------:R1:W-:Y:S04]  /*67b0*/  LDGSTS.E [R239+0x1e400], [R176.64], P0 ;  /* 0x1e400000b0ef7fae */ /* 0x0003e8000812184e */
[----:B------:R1:W-:Y:S04]  /*67c0*/  LDGSTS.E [R239+0x1ec00], [R180.64], P0 ;  /* 0x1ec00000b4ef7fae */ /* 0x0003e8000812184e */
[----:B------:R1:W-:Y:S04]  /*67d0*/  LDGSTS.E [R239+0x1f400], [R184.64], P0 ;  /* 0x1f400000b8ef7fae */ /* 0x0003e8000812184e */
[----:B------:R1:W-:Y:S01]  /*67e0*/  LDGSTS.E [R239+0x1fc00], [R190.64], P0 ;  /* 0x1fc00000beef7fae */ /* 0x0003e2000812184e */
[----:B------:R-:W-:-:S03]  /*67f0*/  PLOP3.LUT P0, PT, PT, PT, UP0, 0x80, 0x0 ;  /* 0x000000000000781c */ /* 0x000fc60003f0f008 */
[----:B------:R-:W0:Y:S10]  /*6800*/  LDGDEPBAR ;  /* 0x00000000000079af */ /* 0x000e340000000000 */
[----:B------:R-:W-:Y:S05]  /*6810*/  @P0 BRA `(.L_x_0) ;  /* 0x0000024000000947 */ /* 0x000fea0003800000 */
[----:B-12---:R-:W-:Y:S01]  /*6820*/  IMAD.SHL.U32 R2, R187, 0x40, RZ ;  /* 0x00000040bb027824 */ /* 0x006fe200078e00ff */
[----:B------:R-:W-:Y:S01]  /*6830*/  CS2R R76, SRZ ;  /* 0x00000000004c7805 */ /* 0x000fe2000001ff00 */
[----:B------:R-:W-:Y:S01]  /*6840*/  CS2R R78, SRZ ;  /* 0x00000000004e7805 */ /* 0x000fe2000001ff00 */
[----:B------:R-:W-:Y:S01]  /*6850*/  CS2R R56, SRZ ;  /* 0x0000000000387805 */ /* 0x000fe2000001ff00 */
[----:B------:R-:W-:Y:S01]  /*6860*/  CS2R R58, SRZ ;  /* 0x00000000003a7805 */ /* 0x000fe2000001ff00 */
[----:B------:R-:W-:Y:S01]  /*6870*/  LOP3.LUT R2, R2, 0x3800, RZ, 0xc0, !PT ;  /* 0x0000380002027812 */ /* 0x000fe200078ec0ff */
[----:B------:R-:W-:Y:S01]  /*6880*/  CS2R R80, SRZ ;  /* 0x0000000000507805 */ /* 0x000fe2000001ff00 */
[----:B------:R-:W-:Y:S01]  /*6890*/  CS2R R82, SRZ ;  /* 0x0000000000527805 */ /* 0x000fe2000001ff00 */
[----:B------:R-:W-:Y:S01]  /*68a0*/  CS2R R120, SRZ ;  /* 0x0000000000787805 */ /* 0x000fe2000001ff00 */
[----:B------:R-:W-:Y:S01]  /*68b0*/  CS2R R122, SRZ ;  /* 0x00000000007a7805 */ /* 0x000fe2000001ff00 */
[----:B------:R1:W-:Y:S01]  /*68c0*/  STL [R1+0x34], R2 ;  /* 0x0000340201007387 */ /* 0x0003e20000100800 */
[----:B------:R-:W-:Y:S01]  /*68d0*/  CS2R R72, SRZ ;  /* 0x0000000000487805 */ /* 0x000fe2000001ff00 */
        /* <DEDUP_REMOVED lines=23> */
[----:B------:R-:W-:Y:S05]  /*6a50*/  BRA `(.L_x_1) ;  /* 0x00004df000007947 */ /* 0x000fea0003800000 */
.L_x_0:
[----:B-12---:R-:W-:Y:S01]  /*6a60*/  SHF.R.S32.HI R39, RZ, 0x1f, R234 ;  /* 0x0000001fff277819 */ /* 0x006fe200000114ea */
[----:B------:R-:W-:Y:S01]  /*6a70*/  IMAD.MOV.U32 R60, RZ, RZ, c[0x0][0x188] ;  /* 0x00006200ff3c7624 */ /* 0x000fe200078e00ff */
[----:B------:R-:W-:Y:S01]  /*6a80*/  SHF.R.S32.HI R38, RZ, 0x1f, R241 ;  /* 0x0000001fff267819 */ /* 0x000fe200000114f1 */
[----:B------:R-:W-:Y:S01]  /*6a90*/  IMAD.U32 R85, RZ, RZ, UR6 ;  /* 0x00000006ff557e24 */ /* 0x000fe2000f8e00ff */
[----:B------:R-:W-:Y:S01]  /*6aa0*/  SHF.R.S32.HI R40, RZ, 0x1f, R235 ;  /* 0x0000001fff287819 */ /* 0x000fe200000114eb */
[----:B------:R-:W-:Y:S01]  /*6ab0*/  IMAD R60, R60, 0x4, R231 ;  /* 0x000000043c3c7824 */ /* 0x000fe200078e02e7 */
[----:B------:R-:W-:Y:S01]  /*6ac0*/  SHF.R.S32.HI R42, RZ, 0x1f, R233 ;  /* 0x0000001fff2a7819 */ /* 0x000fe200000114e9 */
[----:B------:R-:W-:Y:S01]  /*6ad0*/  USHF.R.S32.HI UR11, URZ, 0x1f, UR6 ;  /* 0x0000001f3f0b7899 */ /* 0x000fe20008011406 */
[----:B------:R-:W-:Y:S01]  /*6ae0*/  SHF.L.U64.HI R86, R234, 0x2, R39 ;  /* 0x00000002ea567819 */ /* 0x000fe20000010227 */
[----:B------:R-:W-:Y:S01]  /*6af0*/  USHF.R.S32.HI UR12, URZ, 0x1f, UR7 ;  /* 0x0000001f3f0c7899 */ /* 0x000fe20008011407 */
[----:B------:R-:W-:Y:S01]  /*6b00*/  SHF.L.U64.HI R39, R241, 0x2, R38 ;  /* 0x00000002f1277819 */ /* 0x000fe20000010226 */
[----:B------:R-:W-:Y:S01]  /*6b10*/  USHF.L.U32 UR4, UR7, 0x3, URZ ;  /* 0x0000000307047899 */ /* 0x000fe2000800063f */
[----:B------:R-:W-:Y:S01]  /*6b20*/  SHF.L.U64.HI R38, R235, 0x2, R40 ;  /* 0x00000002eb267819 */ /* 0x000fe20000010228 */
[----:B------:R-:W-:Y:S01]  /*6b30*/  USHF.L.U64.HI UR10, UR7, 0x3, UR12 ;  /* 0x00000003070a7899 */ /* 0x000fe2000801020c */
[----:B------:R-:W-:Y:S01]  /*6b40*/  SHF.L.U64.HI R40, R233, 0x2, R42 ;  /* 0x00000002e9287819 */ /* 0x000fe2000001022a */
[----:B------:R1:W-:Y:S01]  /*6b50*/  STL [R1+0x20], R39 ;  /* 0x0000202701007387 */ /* 0x0003e20000100800 */
[----:B------:R-:W-:Y:S01]  /*6b60*/  SHF.R.S32.HI R41, RZ, 0x1f, R230 ;  /* 0x0000001fff297819 */ /* 0x000fe200000114e6 */
[----:B------:R-:W-:Y:S01]  /*6b70*/  USHF.R.S32.HI UR8, URZ, 0x1f, UR5 ;  /* 0x0000001f3f087899 */ /* 0x000fe20008011405 */
[----:B------:R-:W-:Y:S01]  /*6b80*/  LEA R85, P2, R85, R240, 0x3 ;  /* 0x000000f055557211 */ /* 0x000fe200078418ff */
[----:B------:R2:W-:Y:S01]  /*6b90*/  STL [R1+0x1c], R38 ;  /* 0x00001c2601007387 */ /* 0x0005e20000100800 */
[C---:B------:R-:W-:Y:S01]  /*6ba0*/  LOP3.LUT R240, R187.reuse, 0x3, RZ, 0xc0, !PT ;  /* 0x00000003bbf07812 */ /* 0x040fe200078ec0ff */
[----:B------:R-:W-:Y:S01]  /*6bb0*/  ULEA.HI UR8, UR8, UR5, URZ, 0x6 ;  /* 0x0000000508087291 */ /* 0x000fe2000f8f303f */
[----:B------:R-:W-:Y:S01]  /*6bc0*/  LOP3.LUT R48, R187, 0x7, RZ, 0xc0, !PT ;  /* 0x00000007bb307812 */ /* 0x000fe200078ec0ff */
[----:B------:R3:W-:Y:S01]  /*6bd0*/  STL [R1+0x18], R40 ;  /* 0x0000182801007387 */ /* 0x0007e20000100800 */
[----:B------:R-:W-:Y:S01]  /*6be0*/  LEA R46, P1, R227, UR4, 0x2 ;  /* 0x00000004e32e7c11 */ /* 0x000fe2000f8210ff */
[----:B------:R-:W-:Y:S01]  /*6bf0*/  USHF.R.S32.HI UR8, URZ, 0x6, UR8 ;  /* 0x000000063f087899 */ /* 0x000fe20008011408 */
[----:B-1----:R-:W-:Y:S01]  /*6c00*/  SHF.R.S32.HI R39, RZ, 0x1f, R232 ;  /* 0x0000001fff277819 */ /* 0x002fe200000114e8 */
[----:B------:R-:W-:Y:S01]  /*6c10*/  IMAD.SHL.U32 R241, R48, 0x10, RZ ;  /* 0x0000001030f17824 */ /* 0x000fe200078e00ff */
[----:B------:R-:W-:Y:S01]  /*6c20*/  LEA R61, P0, R228, UR4, 0x2 ;  /* 0x00000004e43d7c11 */ /* 0x000fe2000f8010ff */
[----:B------:R-:W-:Y:S01]  /*6c30*/  CS2R R76, SRZ ;  /* 0x00000000004c7805 */ /* 0x000fe2000001ff00 */
[----:B--2---:R-:W-:Y:S01]  /*6c40*/  SHF.R.S32.HI R38, RZ, 0x1f, R231 ;  /* 0x0000001fff267819 */ /* 0x004fe200000114e7 */
[----:B------:R-:W-:Y:S01]  /*6c50*/  CS2R R78, SRZ ;  /* 0x00000000004e7805 */ /* 0x000fe2000001ff00 */
[----:B------:R-:W-:Y:S01]  /*6c60*/  SHF.L.U64.HI R42, R232, 0x2, R39 ;  /* 0x00000002e82a7819 */ /* 0x000fe20000010227 */
[----:B------:R-:W-:Y:S01]  /*6c70*/  CS2R R56, SRZ ;  /* 0x0000000000387805 */ /* 0x000fe2000001ff00 */
[----:B---3--:R-:W-:Y:S01]  /*6c80*/  SHF.R.S32.HI R40, RZ, 0x1f, R60 ;  /* 0x0000001fff287819 */ /* 0x008fe2000001143c */
[----:B------:R-:W-:Y:S01]  /*6c90*/  CS2R R58, SRZ ;  /* 0x00000000003a7805 */ /* 0x000fe2000001ff00 */
[----:B------:R-:W-:Y:S01]  /*6ca0*/  SHF.L.U64.HI R38, R231, 0x2, R38 ;  /* 0x00000002e7267819 */ /* 0x000fe20000010226 */
[----:B------:R1:W-:Y:S01]  /*6cb0*/  STL [R1+0x14], R42 ;  /* 0x0000142a01007387 */ /* 0x0003e20000100800 */
[----:B------:R-:W-:Y:S01]  /*6cc0*/  SHF.L.U64.HI R39, R60, 0x2, R40 ;  /* 0x000000023c277819 */ /* 0x000fe20000010228 */
[----:B------:R-:W-:Y:S01]  /*6cd0*/  IMAD R60, R236, c[0x0][0x18c], RZ ;  /* 0x00006300ec3c7a24 */ /* 0x000fe200078e02ff */
[----:B------:R-:W-:Y:S01]  /*6ce0*/  SHF.L.U64.HI R40, R230, 0x2, R41 ;  /* 0x00000002e6287819 */ /* 0x000fe20000010229 */
[----:B------:R2:W-:Y:S01]  /*6cf0*/  STL [R1+0x10], R38 ;  /* 0x0000102601007387 */ /* 0x0005e20000100800 */
[----:B------:R-:W-:Y:S01]  /*6d00*/  SHF.R.S32.HI R41, RZ, 0x1f, R252 ;  /* 0x0000001fff297819 */ /* 0x000fe200000114fc */
[----:B------:R-:W-:Y:S01]  /*6d10*/  CS2R R80, SRZ ;  /* 0x0000000000507805 */ /* 0x000fe2000001ff00 */
[----:B------:R-:W-:Y:S01]  /*6d20*/  LEA R43, P3, R223, UR4, 0x2 ;  /* 0x00000004df2b7c11 */ /* 0x000fe2000f8610ff */
[----:B------:R3:W-:Y:S01]  /*6d30*/  STL [R1+0xc], R39 ;  /* 0x00000c2701007387 */ /* 0x0007e20000100800 */
[----:B------:R-:W-:Y:S01]  /*6d40*/  SHF.L.U64.HI R252, R252, 0x2, R41 ;  /* 0x00000002fcfc7819 */ /* 0x000fe20000010229 */
[----:B-1----:R-:W-:Y:S01]  /*6d50*/  IMAD.U32 R42, RZ, RZ, UR6 ;  /* 0x00000006ff2a7e24 */ /* 0x002fe2000f8e00ff */
[----:B------:R-:W-:Y:S01]  /*6d60*/  SHF.R.S32.HI R41, RZ, 0x1f, R250 ;  /* 0x0000001fff297819 */ /* 0x000fe200000114fa */
[----:B------:R1:W-:Y:S01]  /*6d70*/  STL [R1+0x8], R40 ;  /* 0x0000082801007387 */ /* 0x0003e20000100800 */
[----:B------:R-:W-:Y:S01]  /*6d80*/  SHF.R.S32.HI R49, RZ, 0x1f, R220 ;  /* 0x0000001fff317819 */ /* 0x000fe200000114dc */
[----:B------:R-:W-:Y:S01]  /*6d90*/  CS2R R82, SRZ ;  /* 0x0000000000527805 */ /* 0x000fe2000001ff00 */
[----:B--2---:R-:W-:Y:S01]  /*6da0*/  SHF.R.S32.HI R38, RZ, 0x1f, R229 ;  /* 0x0000001fff267819 */ /* 0x004fe200000114e5 */
[----:B------:R-:W-:Y:S01]  /*6db0*/  CS2R R120, SRZ ;  /* 0x0000000000787805 */ /* 0x000fe2000001ff00 */
[----:B------:R-:W-:Y:S01]  /*6dc0*/  SHF.L.U64.HI R250, R250, 0x2, R41 ;  /* 0x00000002fafa7819 */ /* 0x000fe20000010229 */
[----:B------:R-:W-:Y:S01]  /*6dd0*/  IMAD.U32 R41, RZ, RZ, UR11 ;  /* 0x0000000bff297e24 */ /* 0x000fe2000f8e00ff */
[----:B---3--:R-:W-:Y:S01]  /*6de0*/  SHF.R.S32.HI R39, RZ, 0x1f, R8 ;  /* 0x0000001fff277819 */ /* 0x008fe20000011408 */
[----:B------:R-:W-:Y:S01]  /*6df0*/  CS2R R122, SRZ ;  /* 0x00000000007a7805 */ /* 0x000fe2000001ff00 */
[----:B------:R-:W-:Y:S01]  /*6e00*/  SHF.L.U64.HI R38, R229, 0x2, R38 ;  /* 0x00000002e5267819 */ /* 0x000fe20000010226 */
[----:B------:R-:W-:Y:S01]  /*6e10*/  CS2R R72, SRZ ;  /* 0x0000000000487805 */ /* 0x000fe2000001ff00 */
[----:B------:R-:W-:Y:S01]  /*6e20*/  SHF.L.U64.HI R8, R8, 0x2, R39 ;  /* 0x0000000208087819 */ /* 0x000fe20000010227 */
[----:B------:R-:W-:Y:S01]  /*6e30*/  CS2R R74, SRZ ;  /* 0x00000000004a7805 */ /* 0x000fe2000001ff00 */
[----:B-1----:R-:W-:Y:S01]  /*6e40*/  SHF.R.S32.HI R40, RZ, 0x1f, R251 ;  /* 0x0000001fff287819 */ /* 0x002fe200000114fb */
[----:B------:R1:W-:Y:S01]  /*6e50*/  STL [R1+0x4], R38 ;  /* 0x0000042601007387 */ /* 0x0003e20000100800 */
[----:B------:R-:W-:Y:S01]  /*6e60*/  LOP3.LUT R39, R187, 0x1c, RZ, 0xc0, !PT ;  /* 0x0000001cbb277812 */ /* 0x000fe200078ec0ff */
[----:B------:R-:W-:Y:S01]  /*6e70*/  CS2R R116, SRZ ;  /* 0x0000000000747805 */ /* 0x000fe2000001ff00 */
[----:B------:R-:W-:Y:S01]  /*6e80*/  SHF.L.U64.HI R251, R251, 0x2, R40 ;  /* 0x00000002fbfb7819 */ /* 0x000fe20000010228 */
[----:B------:R2:W-:Y:S01]  /*6e90*/  STL [R1], R8 ;  /* 0x0000000801007387 */ /* 0x0005e20000100800 */
[----:B------:R-:W-:Y:S01]  /*6ea0*/  SHF.R.S32.HI R40, RZ, 0x1f, R227 ;  /* 0x0000001fff287819 */ /* 0x000fe200000114e3 */
[----:B------:R-:W-:Y:S01]  /*6eb0*/  IMAD R240, R240, 0x120, R39 ;  /* 0x00000120f0f07824 */ /* 0x000fe200078e0227 */
[----:B------:R-:W-:Y:S01]  /*6ec0*/  SHF.R.S32.HI R39, RZ, 0x1f, R228 ;  /* 0x0000001fff277819 */ /* 0x000fe200000114e4 */
[----:B------:R-:W-:Y:S01]  /*6ed0*/  CS2R R118, SRZ ;  /* 0x0000000000767805 */ /* 0x000fe2000001ff00 */
[----:B------:R-:W-:Y:S01]  /*6ee0*/  LEA.HI.X R227, R227, UR10, R40, 0x2, P1 ;  /* 0x0000000ae3e37c11 */ /* 0x000fe200088f1428 */
[----:B-1----:R-:W-:Y:S01]  /*6ef0*/  IMAD.SHL.U32 R38, R187, 0x2, RZ ;  /* 0x00000002bb267824 */ /* 0x002fe200078e00ff */
[----:B------:R-:W-:Y:S01]  /*6f00*/  LEA.HI.X R86, R42, R86, R41, 0x3, P2 ;  /* 0x000000562a567211 */ /* 0x000fe200010f1c29 */
[----:B------:R-:W-:Y:S01]  /*6f10*/  CS2R R108, SRZ ;  /* 0x00000000006c7805 */ /* 0x000fe2000001ff00 */
[----:B------:R-:W-:Y:S01]  /*6f20*/  LEA.HI.X R228, R228, UR10, R39, 0x2, P0 ;  /* 0x0000000ae4e47c11 */ /* 0x000fe200080f1427 */
[----:B------:R-:W-:Y:S01]  /*6f30*/  CS2R R110, SRZ ;  /* 0x00000000006e7805 */ /* 0x000fe2000001ff00 */
[----:B------:R-:W-:Y:S01]  /*6f40*/  SHF.R.S32.HI R40, RZ, 0x1f, R225 ;  /* 0x0000001fff287819 */ /* 0x000fe200000114e1 */
[----:B------:R-:W-:Y:S01]  /*6f50*/  CS2R R54, SRZ ;  /* 0x0000000000367805 */ /* 0x000fe2000001ff00 */
[----:B------:R-:W-:Y:S01]  /*6f60*/  LEA R47, P1, R225, UR4, 0x2 ;  /* 0x00000004e12f7c11 */ /* 0x000fe2000f8210ff */
[----:B------:R-:W-:Y:S01]  /*6f70*/  CS2R R68, SRZ ;  /* 0x0000000000447805 */ /* 0x000fe2000001ff00 */
[----:B--2---:R-:W-:Y:S01]  /*6f80*/  SHF.R.S32.HI R8, RZ, 0x1f, R60 ;  /* 0x0000001fff087819 */ /* 0x004fe2000001143c */
[----:B------:R-:W-:Y:S01]  /*6f90*/  CS2R R70, SRZ ;  /* 0x0000000000467805 */ /* 0x000fe2000001ff00 */
[----:B------:R-:W-:Y:S01]  /*6fa0*/  SHF.R.S32.HI R41, RZ, 0x1f, R226 ;  /* 0x0000001fff297819 */ /* 0x000fe200000114e2 */
[----:B------:R-:W-:Y:S01]  /*6fb0*/  CS2R R104, SRZ ;  /* 0x0000000000687805 */ /* 0x000fe2000001ff00 */
[----:B------:R-:W-:Y:S01]  /*6fc0*/  SHF.R.S32.HI R39, RZ, 0x1f, R224 ;  /* 0x0000001fff277819 */ /* 0x000fe200000114e0 */
[----:B------:R-:W-:Y:S01]  /*6fd0*/  CS2R R106, SRZ ;  /* 0x00000000006a7805 */ /* 0x000fe2000001ff00 */
[----:B------:R-:W-:Y:S01]  /*6fe0*/  LEA R62, P0, R226, UR4, 0x2 ;  /* 0x00000004e23e7c11 */ /* 0x000fe2000f8010ff */
[----:B------:R-:W-:Y:S01]  /*6ff0*/  CS2R R96, SRZ ;  /* 0x0000000000607805 */ /* 0x000fe2000001ff00 */
[----:B------:R-:W-:Y:S01]  /*7000*/  LEA R45, P2, R224, UR4, 0x2 ;  /* 0x00000004e02d7c11 */ /* 0x000fe2000f8410ff */
[----:B------:R-:W-:Y:S01]  /*7010*/  CS2R R98, SRZ ;  /* 0x0000000000627805 */ /* 0x000fe2000001ff00 */
[----:B------:R-:W-:Y:S01]  /*7020*/  LOP3.LUT R241, R241, 0x30, R38, 0x78, !PT ;  /* 0x00000030f1f17812 */ /* 0x000fe200078e7826 */
[----:B------:R-:W-:Y:S01]  /*7030*/  USHF.L.U32 UR13, UR7, 0x2, URZ ;  /* 0x00000002070d7899 */ /* 0x000fe2000800063f */
[----:B------:R-:W-:Y:S01]  /*7040*/  SHF.R.S32.HI R38, RZ, 0x1f, R223 ;  /* 0x0000001fff267819 */ /* 0x000fe200000114df */
[----:B------:R-:W-:Y:S01]  /*7050*/  USHF.L.U64.HI UR7, UR7, 0x2, UR12 ;  /* 0x0000000207077899 */ /* 0x000fe2000801020c */
[----:B------:R-:W-:Y:S01]  /*7060*/  LEA.HI.X R225, R225, UR10, R40, 0x2, P1 ;  /* 0x0000000ae1e17c11 */ /* 0x000fe200088f1428 */
[----:B------:R-:W-:Y:S01]  /*7070*/  IMAD R241, R48, 0x100, R241 ;  /* 0x0000010030f17824 */ /* 0x000fe200078e02f1 */
[----:B------:R-:W-:Y:S01]  /*7080*/  SHF.L.U64.HI R8, R60, 0x2, R8 ;  /* 0x000000023c087819 */ /* 0x000fe20000010208 */
[----:B------:R-:W-:Y:S01]  /*7090*/  UIADD3 UR9, UR9, -0x80, URZ ;  /* 0xffffff8009097890 */ /* 0x000fe2000fffe03f */
[----:B------:R-:W-:Y:S01]  /*70a0*/  LEA.HI.X R41, R226, UR10, R41, 0x2, P0 ;  /* 0x0000000ae2297c11 */ /* 0x000fe200080f1429 */
[----:B------:R-:W-:Y:S01]  /*70b0*/  USHF.L.U64.HI UR11, UR6, 0x2, UR11 ;  /* 0x00000002060b7899 */ /* 0x000fe2000801020b */
[----:B------:R-:W-:Y:S01]  /*70c0*/  LEA.HI.X R40, R224, UR10, R39, 0x2, P2 ;  /* 0x0000000ae0287c11 */ /* 0x000fe200090f1427 */
[----:B------:R-:W-:Y:S01]  /*70d0*/  UIADD3 UR12, UR8, -0x2, URZ ;  /* 0xfffffffe080c7890 */ /* 0x000fe2000fffe03f */
[----:B------:R-:W-:Y:S01]  /*70e0*/  SHF.R.S32.HI R39, RZ, 0x1f, R222 ;  /* 0x0000001fff277819 */ /* 0x000fe200000114de */
[----:B------:R-:W-:Y:S01]  /*70f0*/  UMOV UR5, 0xffffffff ;  /* 0xffffffff00057882 */ /* 0x000fe20000000000 */
[----:B------:R-:W-:-:S02]  /*7100*/  LEA R60, P0, R222, UR4, 0x2 ;  /* 0x00000004de3c7c11 */ /* 0x000fc4000f8010ff */
[----:B------:R-:W-:Y:S02]  /*7110*/  LEA.HI.X R223, R223, UR10, R38, 0x2, P3 ;  /* 0x0000000adfdf7c11 */ /* 0x000fe400098f1426 */
[----:B------:R-:W-:Y:S02]  /*7120*/  SHF.R.S32.HI R38, RZ, 0x1f, R221 ;  /* 0x0000001fff267819 */ /* 0x000fe400000114dd */
[----:B------:R-:W-:Y:S02]  /*7130*/  LEA R44, P1, R221, UR4, 0x2 ;  /* 0x00000004dd2c7c11 */ /* 0x000fe4000f8210ff */
[----:B------:R-:W-:Y:S02]  /*7140*/  SHF.R.S32.HI R50, RZ, 0x1f, R219 ;  /* 0x0000001fff327819 */ /* 0x000fe400000114db */
[----:B------:R-:W-:Y:S02]  /*7150*/  LEA R42, P2, R220, UR4, 0x2 ;  /* 0x00000004dc2a7c11 */ /* 0x000fe4000f8410ff */
[----:B------:R-:W-:-:S02]  /*7160*/  LEA R128, P3, R219, UR4, 0x2 ;  /* 0x00000004db807c11 */ /* 0x000fc4000f8610ff */
[----:B------:R-:W-:Y:S02]  /*7170*/  LEA.HI.X R39, R222, UR10, R39, 0x2, P0 ;  /* 0x0000000ade277c11 */ /* 0x000fe400080f1427 */
[----:B------:R-:W-:Y:S02]  /*7180*/  SHF.R.S32.HI R129, RZ, 0x1f, R218 ;  /* 0x0000001fff817819 */ /* 0x000fe400000114da */
[----:B------:R-:W-:Y:S02]  /*7190*/  LEA R130, P0, R218, UR4, 0x2 ;  /* 0x00000004da827c11 */ /* 0x000fe4000f8010ff */
[----:B------:R-:W-:Y:S02]  /*71a0*/  LEA.HI.X R221, R221, UR10, R38, 0x2, P1 ;  /* 0x0000000adddd7c11 */ /* 0x000fe400088f1426 */
[----:B------:R-:W-:Y:S02]  /*71b0*/  LEA.HI.X R38, R220, UR10, R49, 0x2, P2 ;  /* 0x0000000adc267c11 */ /* 0x000fe400090f1431 */
[----:B------:R-:W-:-:S02]  /*71c0*/  LEA.HI.X R219, R219, UR10, R50, 0x2, P3 ;  /* 0x0000000adbdb7c11 */ /* 0x000fc400098f1432 */
[----:B------:R-:W-:Y:S02]  /*71d0*/  SHF.R.S32.HI R133, RZ, 0x1f, R216 ;  /* 0x0000001fff857819 */ /* 0x000fe400000114d8 */
[----:B------:R-:W-:Y:S02]  /*71e0*/  SHF.R.S32.HI R50, RZ, 0x1f, R215 ;  /* 0x0000001fff327819 */ /* 0x000fe400000114d7 */
[----:B------:R-:W-:Y:S02]  /*71f0*/  LEA R134, P2, R216, UR4, 0x2 ;  /* 0x00000004d8867c11 */ /* 0x000fe4000f8410ff */
[----:B------:R-:W-:Y:S02]  /*7200*/  LEA R136, P3, R215, UR4, 0x2 ;  /* 0x00000004d7887c11 */ /* 0x000fe4000f8610ff */
[----:B------:R-:W-:Y:S02]  /*7210*/  LEA.HI.X R129, R218, UR10, R129, 0x2, P0 ;  /* 0x0000000ada817c11 */ /* 0x000fe400080f1481 */
[----:B------:R-:W-:-:S02]  /*7220*/  SHF.R.S32.HI R137, RZ, 0x1f, R214 ;  /* 0x0000001fff897819 */ /* 0x000fc400000114d6 */
[----:B------:R-:W-:Y:S02]  /*7230*/  LEA R138, P0, R214, UR4, 0x2 ;  /* 0x00000004d68a7c11 */ /* 0x000fe4000f8010ff */
[----:B------:R-:W-:Y:S02]  /*7240*/  LEA.HI.X R133, R216, UR10, R133, 0x2, P2 ;  /* 0x0000000ad8857c11 */ /* 0x000fe400090f1485 */
[----:B------:R-:W-:Y:S02]  /*7250*/  LEA.HI.X R135, R215, UR10, R50, 0x2, P3 ;  /* 0x0000000ad7877c11 */ /* 0x000fe400098f1432 */
[----:B------:R-:W-:Y:S02]  /*7260*/  SHF.R.S32.HI R141, RZ, 0x1f, R212 ;  /* 0x0000001fff8d7819 */ /* 0x000fe400000114d4 */
[----:B------:R-:W-:Y:S02]  /*7270*/  SHF.R.S32.HI R50, RZ, 0x1f, R211 ;  /* 0x0000001fff327819 */ /* 0x000fe400000114d3 */
[----:B------:R-:W-:-:S02]  /*7280*/  LEA R142, P2, R212, UR4, 0x2 ;  /* 0x00000004d48e7c11 */ /* 0x000fc4000f8410ff */
[C---:B------:R-:W-:Y:S02]  /*7290*/  LEA R144, P3, R211.reuse, UR4, 0x2 ;  /* 0x00000004d3907c11 */ /* 0x040fe4000f8610ff */
[----:B------:R-:W-:Y:S02]  /*72a0*/  LEA.HI.X R137, R214, UR10, R137, 0x2, P0 ;  /* 0x0000000ad6897c11 */ /* 0x000fe400080f1489 */
[----:B------:R-:W-:Y:S02]  /*72b0*/  SHF.R.S32.HI R145, RZ, 0x1f, R210 ;  /* 0x0000001fff917819 */ /* 0x000fe400000114d2 */
[----:B------:R-:W-:Y:S02]  /*72c0*/  LEA R146, P0, R210, UR4, 0x2 ;  /* 0x00000004d2927c11 */ /* 0x000fe4000f8010ff */
        /* <DEDUP_REMOVED lines=14> */
[----:B------:R-:W-:Y:S02]  /*73b0*/  LEA R160, P3, R203, UR4, 0x2 ;  /* 0x00000004cba07c11 */ /* 0x000fe4000f8610ff */
[----:B------:R-:W-:Y:S02]  /*73c0*/  LEA.HI.X R153, R206, UR10, R153, 0x2, P0 ;  /* 0x0000000ace997c11 */ /* 0x000fe400080f1499 */
[----:B------:R-:W-:Y:S02]  /*73d0*/  SHF.R.S32.HI R52, RZ, 0x1f, R217 ;  /* 0x0000001fff347819 */ /* 0x000fe400000114d9 */
[----:B------:R-:W-:Y:S02]  /*73e0*/  LEA R132, P1, R217, UR4, 0x2 ;  /* 0x00000004d9847c11 */ /* 0x000fe4000f8210ff */
[----:B------:R-:W-:Y:S02]  /*73f0*/  SHF.R.S32.HI R161, RZ, 0x1f, R202 ;  /* 0x0000001fffa17819 */ /* 0x000fe400000114ca */
[----:B------:R-:W-:-:S02]  /*7400*/  LEA R162, P0, R202, UR4, 0x2 ;  /* 0x00000004caa27c11 */ /* 0x000fc4000f8010ff */
[----:B------:R-:W-:Y:S02]  /*7410*/  LEA.HI.X R157, R204, UR10, R157, 0x2, P2 ;  /* 0x0000000acc9d7c11 */ /* 0x000fe400090f149d */
        /* <DEDUP_REMOVED lines=48> */
[----:B------:R-:W-:Y:S01]  /*7720*/  LEA.HI.X R27, R27, UR10, R50, 0x2, P3 ;  /* 0x0000000a1b1b7c11 */ /* 0x000fe200098f1432 */
[----:B------:R-:W-:Y:S01]  /*7730*/  CS2R R48, SRZ ;  /* 0x0000000000307805 */ /* 0x000fe2000001ff00 */
        /* <DEDUP_REMOVED lines=12> */
[----:B------:R-:W-:Y:S01]  /*7800*/  LEA.HI.X R37, R37, UR10, R52, 0x2, P1 ;  /* 0x0000000a25257c11 */ /* 0x000fe200088f1434 */
[----:B------:R-:W-:Y:S01]  /*7810*/  CS2R R50, SRZ ;  /* 0x0000000000327805 */ /* 0x000fe2000001ff00 */
        /* <DEDUP_REMOVED lines=13> */
[----:B------:R-:W-:Y:S02]  /*78f0*/  LEA R216, P3, R15, UR4, 0x2 ;  /* 0x000000040fd87c11 */ /* 0x000fe4000f8610ff */
[----:B------:R-:W-:-:S02]  /*7900*/  LEA.HI.X R209, R18, UR10, R209, 0x2, P0 ;  /* 0x0000000a12d17c11 */ /* 0x000fc400080f14d1 */
[----:B------:R-:W-:Y:S02]  /*7910*/  SHF.R.S32.HI R52, RZ, 0x1f, R29 ;  /* 0x0000001fff347819 */ /* 0x000fe4000001141d */
[----:B------:R-:W-:Y:S02]  /*7920*/  LEA R188, P1, R29, UR4, 0x2 ;  /* 0x000000041dbc7c11 */ /* 0x000fe4000f8210ff */
[----:B------:R-:W-:Y:S02]  /*7930*/  SHF.R.S32.HI R217, RZ, 0x1f, R14 ;  /* 0x0000001fffd97819 */ /* 0x000fe4000001140e */
[----:B------:R-:W-:Y:S02]  /*7940*/  LEA R218, P0, R14, UR4, 0x2 ;  /* 0x000000040eda7c11 */ /* 0x000fe4000f8010ff */
[----:B------:R-:W-:Y:S02]  /*7950*/  LEA.HI.X R215, R15, UR10, R20, 0x2, P3 ;  /* 0x0000000a0fd77c11 */ /* 0x000fe400098f1414 */
[----:B------:R-:W-:-:S02]  /*7960*/  LEA.HI.X R29, R29, UR10, R52, 0x2, P1 ;  /* 0x0000000a1d1d7c11 */ /* 0x000fc400088f1434 */
[----:B------:R-:W-:Y:S02]  /*7970*/  SHF.R.S32.HI R66, RZ, 0x1f, R11 ;  /* 0x0000001fff427819 */ /* 0x000fe4000001140b */
[----:B------:R-:W-:Y:S02]  /*7980*/  LEA R224, P3, R11, UR4, 0x2 ;  /* 0x000000040be07c11 */ /* 0x000fe4000f8610ff */
[----:B------:R-:W-:Y:S02]  /*7990*/  LEA.HI.X R217, R14, UR10, R217, 0x2, P0 ;  /* 0x0000000a0ed97c11 */ /* 0x000fe400080f14d9 */
[----:B------:R-:W-:Y:S02]  /*79a0*/  SHF.R.S32.HI R52, RZ, 0x1f, R25 ;  /* 0x0000001fff347819 */ /* 0x000fe40000011419 */
[----:B------:R-:W-:Y:S02]  /*79b0*/  LEA R196, P1, R25, UR4, 0x2 ;  /* 0x0000000419c47c11 */ /* 0x000fe4000f8210ff */
[----:B------:R-:W-:-:S02]  /*79c0*/  SHF.R.S32.HI R67, RZ, 0x1f, R10 ;  /* 0x0000001fff437819 */ /* 0x000fc4000001140a */
[----:B------:R-:W-:Y:S02]  /*79d0*/  LEA R226, P0, R10, UR4, 0x2 ;  /* 0x000000040ae27c11 */ /* 0x000fe4000f8010ff */
[----:B------:R-:W-:Y:S02]  /*79e0*/  LEA.HI.X R66, R11, UR10, R66, 0x2, P3 ;  /* 0x0000000a0b427c11 */ /* 0x000fe400098f1442 */
[----:B------:R-:W-:Y:S02]  /*79f0*/  LEA.HI.X R195, R25, UR10, R52, 0x2, P1 ;  /* 0x0000000a19c37c11 */ /* 0x000fe400088f1434 */
[----:B------:R-:W-:Y:S01]  /*7a00*/  SHF.R.S32.HI R11, RZ, 0x1f, R6 ;  /* 0x0000001fff0b7819 */ /* 0x000fe20000011406 */
[----:B------:R-:W-:Y:S01]  /*7a10*/  CS2R R52, SRZ ;  /* 0x0000000000347805 */ /* 0x000fe2000001ff00 */
[----:B------:R-:W-:Y:S02]  /*7a20*/  LEA R232, P3, R6, UR4, 0x2 ;  /* 0x0000000406e87c11 */ /* 0x000fe4000f8610ff */
[----:B------:R-:W-:-:S02]  /*7a30*/  LEA.HI.X R67, R10, UR10, R67, 0x2, P0 ;  /* 0x0000000a0a437c11 */ /* 0x000fc400080f1443 */
[----:B------:R-:W-:Y:S02]  /*7a40*/  LOP3.LUT R90, R238, 0x38, RZ, 0xfc, !PT ;  /* 0x00000038ee5a7812 */ /* 0x000fe400078efcff */
[----:B------:R-:W-:Y:S02]  /*7a50*/  SHF.R.S32.HI R26, RZ, 0x1f, R21 ;  /* 0x0000001fff1a7819 */ /* 0x000fe40000011415 */
[----:B------:R-:W-:Y:S02]  /*7a60*/  LEA R204, P1, R21, UR4, 0x2 ;  /* 0x0000000415cc7c11 */ /* 0x000fe4000f8210ff */
[----:B------:R-:W-:Y:S02]  /*7a70*/  SHF.R.S32.HI R10, RZ, 0x1f, R5 ;  /* 0x0000001fff0a7819 */ /* 0x000fe40000011405 */
[----:B------:R-:W-:Y:S02]  /*7a80*/  LEA R234, P0, R5, UR4, 0x2 ;  /* 0x0000000405ea7c11 */ /* 0x000fe4000f8010ff */
[----:B------:R-:W-:Y:S01]  /*7a90*/  LEA.HI.X R6, R6, UR10, R11, 0x2, P3 ;  /* 0x0000000a06067c11 */ /* 0x000fe200098f140b */
[----:B------:R-:W-:Y:S01]  /*7aa0*/  IMAD R11, R90, c[0x0][0x188], RZ ;  /* 0x000062005a0b7a24 */ /* 0x000fe200078e02ff */
[----:B------:R-:W-:-:S02]  /*7ab0*/  LEA.HI.X R203, R21, UR10, R26, 0x2, P1 ;  /* 0x0000000a15cb7c11 */ /* 0x000fc400088f141a */
[----:B------:R-:W-:Y:S02]  /*7ac0*/  LEA.HI.X R5, R5, UR10, R10, 0x2, P0 ;  /* 0x0000000a05057c11 */ /* 0x000fe400080f140a */
[----:B------:R-:W-:Y:S02]  /*7ad0*/  SHF.R.S32.HI R22, RZ, 0x1f, R17 ;  /* 0x0000001fff167819 */ /* 0x000fe40000011411 */
[----:B------:R-:W-:Y:S02]  /*7ae0*/  SHF.R.S32.HI R213, RZ, 0x1f, R16 ;  /* 0x0000001fffd57819 */ /* 0x000fe40000011410 */
[----:B------:R-:W-:Y:S02]  /*7af0*/  LEA R212, P1, R17, UR4, 0x2 ;  /* 0x0000000411d47c11 */ /* 0x000fe4000f8210ff */
[----:B------:R-:W-:Y:S02]  /*7b00*/  LEA R214, P2, R16, UR4, 0x2 ;  /* 0x0000000410d67c11 */ /* 0x000fe4000f8410ff */
[----:B------:R-:W-:-:S02]  /*7b10*/  IADD3 R11, P0, R47, c[0x0][0x168], RZ ;  /* 0x00005a002f0b7a10 */ /* 0x000fc40007f1e0ff */
[----:B------:R-:W-:Y:S02]  /*7b20*/  LEA.HI.X R211, R17, UR10, R22, 0x2, P1 ;  /* 0x0000000a11d37c11 */ /* 0x000fe400088f1416 */
[----:B------:R-:W-:Y:S02]  /*7b30*/  LEA.HI.X R213, R16, UR10, R213, 0x2, P2 ;  /* 0x0000000a10d57c11 */ /* 0x000fe400090f14d5 */
[----:B------:R-:W-:Y:S02]  /*7b40*/  IADD3.X R20, R225, c[0x0][0x16c], RZ, P0, !PT ;  /* 0x00005b00e1147a10 */ /* 0x000fe400007fe4ff */
[----:B------:R-:W-:Y:S02]  /*7b50*/  SHF.R.S32.HI R64, RZ, 0x1f, R13 ;  /* 0x0000001fff407819 */ /* 0x000fe4000001140d */
[----:B------:R-:W-:Y:S02]  /*7b60*/  SHF.R.S32.HI R65, RZ, 0x1f, R12 ;  /* 0x0000001fff417819 */ /* 0x000fe4000001140c */
[----:B------:R-:W-:-:S02]  /*7b70*/  LEA R220, P1, R13, UR4, 0x2 ;  /* 0x000000040ddc7c11 */ /* 0x000fc4000f8210ff */
[----:B------:R-:W-:Y:S02]  /*7b80*/  LEA R222, P2, R12, UR4, 0x2 ;  /* 0x000000040cde7c11 */ /* 0x000fe4000f8410ff */
[----:B------:R-:W-:Y:S02]  /*7b90*/  IADD3 R128, P0, R128, c[0x0][0x168], RZ ;  /* 0x00005a0080807a10 */ /* 0x000fe40007f1e0ff */
[----:B------:R-:W-:Y:S02]  /*7ba0*/  LEA.HI.X R64, R13, UR10, R64, 0x2, P1 ;  /* 0x0000000a0d407c11 */ /* 0x000fe400088f1440 */
[----:B------:R-:W-:Y:S02]  /*7bb0*/  LEA.HI.X R65, R12, UR10, R65, 0x2, P2 ;  /* 0x0000000a0c417c11 */ /* 0x000fe400090f1441 */
[----:B------:R-:W-:Y:S02]  /*7bc0*/  IADD3.X R26, R219, c[0x0][0x16c], RZ, P0, !PT ;  /* 0x00005b00db1a7a10 */ /* 0x000fe400007fe4ff */
[----:B------:R-:W-:-:S02]  /*7bd0*/  SHF.R.S32.HI R84, RZ, 0x1f, R9 ;  /* 0x0000001fff547819 */ /* 0x000fc40000011409 */
[----:B------:R-:W-:Y:S02]  /*7be0*/  SHF.R.S32.HI R12, RZ, 0x1f, R7 ;  /* 0x0000001fff0c7819 */ /* 0x000fe40000011407 */
[----:B------:R-:W-:Y:S02]  /*7bf0*/  LEA R63, P1, R9, UR4, 0x2 ;  /* 0x00000004093f7c11 */ /* 0x000fe4000f8210ff */
[----:B------:R-:W-:Y:S02]  /*7c00*/  LEA R230, P2, R7, UR4, 0x2 ;  /* 0x0000000407e67c11 */ /* 0x000fe4000f8410ff */
[----:B------:R-:W-:Y:S02]  /*7c10*/  IADD3 R140, P0, R140, c[0x0][0x168], RZ ;  /* 0x00005a008c8c7a10 */ /* 0x000fe40007f1e0ff */
[----:B------:R-:W-:Y:S02]  /*7c20*/  LEA.HI.X R84, R9, UR10, R84, 0x2, P1 ;  /* 0x0000000a09547c11 */ /* 0x000fe400088f1454 */
[----:B------:R-:W-:-:S02]  /*7c30*/  LEA.HI.X R229, R7, UR10, R12, 0x2, P2 ;  /* 0x0000000a07e57c11 */ /* 0x000fc400090f140c */
[----:B------:R-:W-:Y:S02]  /*7c40*/  IADD3.X R139, R139, c[0x0][0x16c], RZ, P0, !PT ;  /* 0x00005b008b8b7a10 */ /* 0x000fe400007fe4ff */
[----:B------:R-:W-:Y:S02]  /*7c50*/  SHF.R.S32.HI R7, RZ, 0x1f, R4 ;  /* 0x0000001fff077819 */ /* 0x000fe40000011404 */
[----:B------:R-:W-:Y:S01]  /*7c60*/  LEA R236, P1, R4, UR4, 0x2 ;  /* 0x0000000404ec7c11 */ /* 0x000fe2000f8210ff */
[----:B------:R-:W-:Y:S01]  /*7c70*/  UMOV UR4, URZ ;  /* 0x0000003f00047c82 */ /* 0x000fe20008000000 */
[----:B------:R-:W-:Y:S02]  /*7c80*/  IADD3 R152, P0, R152, c[0x0][0x168], RZ ;  /* 0x00005a0098987a10 */ /* 0x000fe40007f1e0ff */
[----:B------:R-:W-:Y:S01]  /*7c90*/  LEA.HI.X R4, R4, UR10, R7, 0x2, P1 ;  /* 0x0000000a04047c11 */ /* 0x000fe200088f1407 */
[----:B------:R-:W-:Y:S01]  /*7ca0*/  IMAD.SHL.U32 R7, R187, 0x40, RZ ;  /* 0x00000040bb077824 */ /* 0x000fe200078e00ff */
[----:B------:R-:W-:Y:S01]  /*7cb0*/  IADD3.X R151, R151, c[0x0][0x16c], RZ, P0, !PT ;  /* 0x00005b0097977a10 */ /* 0x000fe200007fe4ff */
[----:B------:R-:W-:Y:S01]  /*7cc0*/  UMOV UR10, 0x1 ;  /* 0x00000001000a7882 */ /* 0x000fe20000000000 */
[----:B------:R-:W-:-:S02]  /*7cd0*/  LOP3.LUT R89, R238, 0x34, RZ, 0xfc, !PT ;  /* 0x00000034ee597812 */ /* 0x000fc400078efcff */
[----:B------:R-:W-:Y:S02]  /*7ce0*/  IADD3 R164, P0, R164, c[0x0][0x168], RZ ;  /* 0x00005a00a4a47a10 */ /* 0x000fe40007f1e0ff */
[----:B------:R-:W-:Y:S01]  /*7cf0*/  LOP3.LUT R87, R7, 0x3800, RZ, 0xc0, !PT ;  /* 0x0000380007577812 */ /* 0x000fe200078ec0ff */
[----:B------:R-:W-:Y:S01]  /*7d00*/  IMAD R10, R89, c[0x0][0x188], RZ ;  /* 0x00006200590a7a24 */ /* 0x000fe200078e02ff */
[----:B------:R-:W-:Y:S02]  /*7d10*/  IADD3.X R163, R163, c[0x0][0x16c], RZ, P0, !PT ;  /* 0x00005b00a3a37a10 */ /* 0x000fe400007fe4ff */
[----:B------:R-:W-:Y:S01]  /*7d20*/  IADD3 R176, P0, R176, c[0x0][0x168], RZ ;  /* 0x00005a00b0b07a10 */ /* 0x000fe20007f1e0ff */
[----:B------:R-:W-:Y:S01]  /*7d30*/  IMAD.IADD R241, R241, 0x1, R87 ;  /* 0x00000001f1f17824 */ /* 0x000fe200078e0257 */
[----:B------:R-:W-:Y:S01]  /*7d40*/  IADD3 R7, P2, R61, c[0x0][0x168], RZ ;  /* 0x00005a003d077a10 */ /* 0x000fe20007f5e0ff */
[----:B------:R1:W-:Y:S01]  /*7d50*/  STL [R1+0x34], R87 ;  /* 0x0000345701007387 */ /* 0x0003e20000100800 */
[----:B------:R-:W-:-:S02]  /*7d60*/  IADD3 R10, P1, R62, c[0x0][0x168], RZ ;  /* 0x00005a003e0a7a10 */ /* 0x000fc40007f3e0ff */
[----:B------:R-:W-:Y:S02]  /*7d70*/  IADD3 R12, P4, R45, c[0x0][0x168], RZ ;  /* 0x00005a002d0c7a10 */ /* 0x000fe40007f9e0ff */
[----:B------:R-:W-:Y:S02]  /*7d80*/  IADD3.X R175, R35, c[0x0][0x16c], RZ, P0, !PT ;  /* 0x00005b0023af7a10 */ /* 0x000fe400007fe4ff */
[----:B------:R-:W-:Y:S02]  /*7d90*/  IADD3.X R14, R228, c[0x0][0x16c], RZ, P2, !PT ;  /* 0x00005b00e40e7a10 */ /* 0x000fe400017fe4ff */
[----:B------:R-:W-:Y:S02]  /*7da0*/  IADD3.X R18, R41, c[0x0][0x16c], RZ, P1, !PT ;  /* 0x00005b0029127a10 */ /* 0x000fe40000ffe4ff */
[----:B------:R-:W-:Y:S02]  /*7db0*/  IADD3.X R21, R40, c[0x0][0x16c], RZ, P4, !PT ;  /* 0x00005b0028157a10 */ /* 0x000fe400027fe4ff */
[----:B------:R-:W-:Y:S01]  /*7dc0*/  IADD3 R188, P0, R188, c[0x0][0x168], RZ ;  /* 0x00005a00bcbc7a10 */ /* 0x000fe20007f1e0ff */
[----:B------:R-:W-:Y:S01]  /*7dd0*/  CS2R R40, SRZ ;  /* 0x0000000000287805 */ /* 0x000fe2000001ff00 */
[----:B------:R-:W-:-:S02]  /*7de0*/  IADD3 R13, P5, R43, c[0x0][0x168], RZ ;  /* 0x00005a002b0d7a10 */ /* 0x000fc40007fbe0ff */
[----:B------:R-:W-:Y:S02]  /*7df0*/  IADD3 R17, P2, R44, c[0x0][0x168], RZ ;  /* 0x00005a002c117a10 */ /* 0x000fe40007f5e0ff */
[----:B------:R-:W-:Y:S01]  /*7e00*/  IADD3 R19, P1, R42, c[0x0][0x168], RZ ;  /* 0x00005a002a137a10 */ /* 0x000fe20007f3e0ff */
[----:B------:R-:W-:Y:S01]  /*7e10*/  CS2R R44, SRZ ;  /* 0x00000000002c7805 */ /* 0x000fe2000001ff00 */
[----:B------:R-:W-:Y:S01]  /*7e20*/  IADD3 R130, P4, R130, c[0x0][0x168], RZ ;  /* 0x00005a0082827a10 */ /* 0x000fe20007f9e0ff */
[----:B------:R-:W-:Y:S01]  /*7e30*/  CS2R R42, SRZ ;  /* 0x00000000002a7805 */ /* 0x000fe2000001ff00 */
[----:B------:R-:W-:Y:S02]  /*7e40*/  IADD3 R15, P3, R60, c[0x0][0x168], RZ ;  /* 0x00005a003c0f7a10 */ /* 0x000fe40007f7e0ff */
[----:B------:R-:W-:Y:S02]  /*7e50*/  IADD3.X R187, R29, c[0x0][0x16c], RZ, P0, !PT ;  /* 0x00005b001dbb7a10 */ /* 0x000fe400007fe4ff */
[----:B------:R-:W-:-:S02]  /*7e60*/  IADD3.X R22, R223, c[0x0][0x16c], RZ, P5, !PT ;  /* 0x00005b00df167a10 */ /* 0x000fc40002ffe4ff */
[----:B------:R-:W-:Y:S02]  /*7e70*/  IADD3.X R24, R221, c[0x0][0x16c], RZ, P2, !PT ;  /* 0x00005b00dd187a10 */ /* 0x000fe400017fe4ff */
[----:B------:R-:W-:Y:S02]  /*7e80*/  IADD3.X R25, R38, c[0x0][0x16c], RZ, P1, !PT ;  /* 0x00005b0026197a10 */ /* 0x000fe40000ffe4ff */
[----:B------:R-:W-:Y:S02]  /*7e90*/  IADD3.X R129, R129, c[0x0][0x16c], RZ, P4, !PT ;  /* 0x00005b0081817a10 */ /* 0x000fe400027fe4ff */
[----:B------:R-:W-:Y:S02]  /*7ea0*/  IADD3 R200, P0, R200, c[0x0][0x168], RZ ;  /* 0x00005a00c8c87a10 */ /* 0x000fe40007f1e0ff */
[----:B------:R-:W-:Y:S02]  /*7eb0*/  IADD3 R132, P5, R132, c[0x0][0x168], RZ ;  /* 0x00005a0084847a10 */ /* 0x000fe40007fbe0ff */
[----:B------:R-:W-:-:S02]  /*7ec0*/  IADD3.X R23, R39, c[0x0][0x16c], RZ, P3, !PT ;  /* 0x00005b0027177a10 */ /* 0x000fc40001ffe4ff */
[----:B------:R-:W-:Y:S02]  /*7ed0*/  IADD3 R136, P2, R136, c[0x0][0x168], RZ ;  /* 0x00005a0088887a10 */ /* 0x000fe40007f5e0ff */
[----:B------:R-:W-:Y:S02]  /*7ee0*/  IADD3 R138, P1, R138, c[0x0][0x168], RZ ;  /* 0x00005a008a8a7a10 */ /* 0x000fe40007f3e0ff */
[----:B------:R-:W-:Y:S02]  /*7ef0*/  IADD3 R142, P4, R142, c[0x0][0x168], RZ ;  /* 0x00005a008e8e7a10 */ /* 0x000fe40007f9e0ff */
        /* <DEDUP_REMOVED lines=42> */
[----:B------:R-:W-:Y:S01]  /*81a0*/  LOP3.LUT R4, R240, 0x20, RZ, 0x3c, !PT ;  /* 0x00000020f0047812 */ /* 0x000fe200078e3cff */
[----:B------:R-:W-:Y:S01]  /*81b0*/  CS2R R34, SRZ ;  /* 0x0000000000227805 */ /* 0x000fe2000001ff00 */
[----:B------:R-:W-:Y:S02]  /*81c0*/  IADD3 R180, P5, R180, c[0x0][0x168], RZ ;  /* 0x00005a00b4b47a10 */ /* 0x000fe40007fbe0ff */
[----:B------:R-:W-:-:S02]  /*81d0*/  IADD3.X R169, R169, c[0x0][0x16c], RZ, P3, !PT ;  /* 0x00005b00a9a97a10 */ /* 0x000fc40001ffe4ff */
[----:B------:R-:W-:Y:S02]  /*81e0*/  IADD3 R184, P2, R184, c[0x0][0x168], RZ ;  /* 0x00005a00b8b87a10 */ /* 0x000fe40007f5e0ff */
[----:B------:R-:W-:Y:S02]  /*81f0*/  IADD3 R186, P1, R186, c[0x0][0x168], RZ ;  /* 0x00005a00baba7a10 */ /* 0x000fe40007f3e0ff */
[----:B------:R-:W-:Y:S02]  /*8200*/  IADD3 R190, P4, R190, c[0x0][0x168], RZ ;  /* 0x00005a00bebe7a10 */ /* 0x000fe40007f9e0ff */
[----:B------:R-:W-:Y:S02]  /*8210*/  LOP3.LUT R4, R241, 0x40, RZ, 0x3c, !PT ;  /* 0x00000040f1047812 */ /* 0x000fe400078e3cff */
[----:B------:R-:W-:Y:S02]  /*8220*/  IADD3 R182, P3, R182, c[0x0][0x168], RZ ;  /* 0x00005a00b6b67a10 */ /* 0x000fe40007f7e0ff */
[----:B------:R-:W-:Y:S01]  /*8230*/  IADD3.X R179, R33, c[0x0][0x16c], RZ, P5, !PT ;  /* 0x00005b0021b37a10 */ /* 0x000fe20002ffe4ff */
[----:B------:R2:W-:Y:S01]  /*8240*/  STL [R1+0x24], R4 ;  /* 0x0000240401007387 */ /* 0x0005e20000100800 */
[----:B------:R-:W-:-:S02]  /*8250*/  IADD3.X R183, R31, c[0x0][0x16c], RZ, P2, !PT ;  /* 0x00005b001fb77a10 */ /* 0x000fc400017fe4ff */
[----:B------:R-:W-:Y:S02]  /*8260*/  IADD3.X R185, R30, c[0x0][0x16c], RZ, P1, !PT ;  /* 0x00005b001eb97a10 */ /* 0x000fe40000ffe4ff */
[----:B------:R-:W-:Y:S02]  /*8270*/  IADD3.X R189, R28, c[0x0][0x16c], RZ, P4, !PT ;  /* 0x00005b001cbd7a10 */ /* 0x000fe400027fe4ff */
[----:B------:R-:W-:Y:S02]  /*8280*/  IADD3 R192, P5, R192, c[0x0][0x168], RZ ;  /* 0x00005a00c0c07a10 */ /* 0x000fe40007fbe0ff */
[----:B------:R-:W-:Y:S02]  /*8290*/  IADD3.X R181, R32, c[0x0][0x16c], RZ, P3, !PT ;  /* 0x00005b0020b57a10 */ /* 0x000fe40001ffe4ff */
[----:B------:R-:W-:Y:S01]  /*82a0*/  IADD3 R196, P2, R196, c[0x0][0x168], RZ ;  /* 0x00005a00c4c47a10 */ /* 0x000fe20007f5e0ff */
[----:B------:R-:W-:Y:S01]  /*82b0*/  CS2R R32, SRZ ;  /* 0x0000000000207805 */ /* 0x000fe2000001ff00 */
[----:B------:R-:W-:-:S02]  /*82c0*/  IADD3 R198, P1, R198, c[0x0][0x168], RZ ;  /* 0x00005a00c6c67a10 */ /* 0x000fc40007f3e0ff */
[----:B------:R-:W-:Y:S02]  /*82d0*/  IADD3 R202, P4, R202, c[0x0][0x168], RZ ;  /* 0x00005a00caca7a10 */ /* 0x000fe40007f9e0ff */
[----:B------:R-:W-:Y:S02]  /*82e0*/  IADD3 R194, P3, R194, c[0x0][0x168], RZ ;  /* 0x00005a00c2c27a10 */ /* 0x000fe40007f7e0ff */
[----:B------:R-:W-:Y:S02]  /*82f0*/  IADD3.X R191, R27, c[0x0][0x16c], RZ, P5, !PT ;  /* 0x00005b001bbf7a10 */ /* 0x000fe40002ffe4ff */
[----:B------:R-:W-:Y:S02]  /*8300*/  IADD3.X R195, R195, c[0x0][0x16c], RZ, P2, !PT ;  /* 0x00005b00c3c37a10 */ /* 0x000fe400017fe4ff */
[----:B------:R-:W-:Y:S02]  /*8310*/  IADD3.X R197, R197, c[0x0][0x16c], RZ, P1, !PT ;  /* 0x00005b00c5c57a10 */ /* 0x000fe40000ffe4ff */
[----:B------:R-:W-:-:S02]  /*8320*/  IADD3.X R201, R201, c[0x0][0x16c], RZ, P4, !PT ;  /* 0x00005b00c9c97a10 */ /* 0x000fc400027fe4ff */
[----:B------:R-:W-:Y:S02]  /*8330*/  IADD3 R204, P5, R204, c[0x0][0x168], RZ ;  /* 0x00005a00cccc7a10 */ /* 0x000fe40007fbe0ff */
[----:B------:R-:W-:Y:S02]  /*8340*/  IADD3.X R193, R193, c[0x0][0x16c], RZ, P3, !PT ;  /* 0x00005b00c1c17a10 */ /* 0x000fe40001ffe4ff */
[----:B------:R-:W-:Y:S02]  /*8350*/  IADD3 R208, P2, R208, c[0x0][0x168], RZ ;  /* 0x00005a00d0d07a10 */ /* 0x000fe40007f5e0ff */
[----:B------:R-:W-:Y:S02]  /*8360*/  IADD3 R210, P1, R210, c[0x0][0x168], RZ ;  /* 0x00005a00d2d27a10 */ /* 0x000fe40007f3e0ff */
[----:B------:R-:W-:Y:S02]  /*8370*/  IADD3 R214, P4, R214, c[0x0][0x168], RZ ;  /* 0x00005a00d6d67a10 */ /* 0x000fe40007f9e0ff */
[----:B------:R-:W-:-:S02]  /*8380*/  IADD3 R206, P3, R206, c[0x0][0x168], RZ ;  /* 0x00005a00cece7a10 */ /* 0x000fc40007f7e0ff */
[C---:B------:R-:W-:Y:S02]  /*8390*/  LOP3.LUT R91, R238.reuse, 0x3c, RZ, 0xfc, !PT ;  /* 0x0000003cee5b7812 */ /* 0x040fe400078efcff */
[----:B------:R-:W-:Y:S02]  /*83a0*/  LOP3.LUT R88, R238, 0x30, RZ, 0xfc, !PT ;  /* 0x00000030ee587812 */ /* 0x000fe400078efcff */
[----:B------:R-:W-:Y:S01]  /*83b0*/  IADD3.X R203, R203, c[0x0][0x16c], RZ, P5, !PT ;  /* 0x00005b00cbcb7a10 */ /* 0x000fe20002ffe4ff */
[----:B------:R-:W-:Y:S01]  /*83c0*/  IMAD R9, R91, c[0x0][0x188], RZ ;  /* 0x000062005b097a24 */ /* 0x000fe200078e02ff */
[----:B------:R-:W-:Y:S01]  /*83d0*/  IADD3.X R207, R207, c[0x0][0x16c], RZ, P2, !PT ;  /* 0x00005b00cfcf7a10 */ /* 0x000fe200017fe4ff */
[----:B------:R-:W-:Y:S01]  /*83e0*/  IMAD R9, R88, c[0x0][0x188], RZ ;  /* 0x0000620058097a24 */ /* 0x000fe200078e02ff */
        /* <DEDUP_REMOVED lines=8> */
[----:B------:R-:W-:Y:S02]  /*8470*/  IADD3 R9, P6, R46, c[0x0][0x168], RZ ;  /* 0x00005a002e097a10 */ /* 0x000fe40007fde0ff */
[----:B------:R-:W-:Y:S01]  /*8480*/  IADD3.X R215, R215, c[0x0][0x16c], RZ, P5, !PT ;  /* 0x00005b00d7d77a10 */ /* 0x000fe20002ffe4ff */
[----:B------:R-:W-:Y:S01]  /*8490*/  CS2R R46, SRZ ;  /* 0x00000000002e7805 */ /* 0x000fe2000001ff00 */
[----:B------:R-:W-:Y:S02]  /*84a0*/  IADD3.X R219, R64, c[0x0][0x16c], RZ, P2, !PT ;  /* 0x00005b0040db7a10 */ /* 0x000fe400017fe4ff */
[----:B------:R-:W-:Y:S02]  /*84b0*/  IADD3.X R221, R65, c[0x0][0x16c], RZ, P1, !PT ;  /* 0x00005b0041dd7a10 */ /* 0x000fe40000ffe4ff */
[----:B------:R-:W-:Y:S02]  /*84c0*/  IADD3.X R225, R67, c[0x0][0x16c], RZ, P4, !PT ;  /* 0x00005b0043e17a10 */ /* 0x000fe400027fe4ff */
[----:B------:R-:W-:-:S02]  /*84d0*/  IADD3 R228, P5, R63, c[0x0][0x168], RZ ;  /* 0x00005a003fe47a10 */ /* 0x000fc40007fbe0ff */
[----:B------:R-:W-:Y:S02]  /*84e0*/  IADD3.X R217, R217, c[0x0][0x16c], RZ, P3, !PT ;  /* 0x00005b00d9d97a10 */ /* 0x000fe40001ffe4ff */
[----:B------:R-:W-:Y:S02]  /*84f0*/  IADD3 R232, P2, R232, c[0x0][0x168], RZ ;  /* 0x00005a00e8e87a10 */ /* 0x000fe40007f5e0ff */
[----:B------:R-:W-:Y:S02]  /*8500*/  IADD3 R234, P1, R234, c[0x0][0x168], RZ ;  /* 0x00005a00eaea7a10 */ /* 0x000fe40007f3e0ff */
[----:B------:R-:W-:Y:S02]  /*8510*/  IADD3 R27, P4, R85, c[0x0][0x160], RZ ;  /* 0x00005800551b7a10 */ /* 0x000fe40007f9e0ff */
[----:B------:R-:W-:Y:S02]  /*8520*/  IADD3 R230, P3, R230, c[0x0][0x168], RZ ;  /* 0x00005a00e6e67a10 */ /* 0x000fe40007f7e0ff */
[----:B------:R-:W-:-:S02]  /*8530*/  IADD3.X R16, R227, c[0x0][0x16c], RZ, P6, !PT ;  /* 0x00005b00e3107a10 */ /* 0x000fc400037fe4ff */
[----:B------:R-:W-:Y:S02]  /*8540*/  IADD3.X R227, R84, c[0x0][0x16c], RZ, P5, !PT ;  /* 0x00005b0054e37a10 */ /* 0x000fe40002ffe4ff */
[----:B------:R-:W-:Y:S01]  /*8550*/  IADD3.X R231, R6, c[0x0][0x16c], RZ, P2, !PT ;  /* 0x00005b0006e77a10 */ /* 0x000fe200017fe4ff */
[----:B------:R-:W-:Y:S01]  /*8560*/  CS2R R84, SRZ ;  /* 0x0000000000547805 */ /* 0x000fe2000001ff00 */
[----:B------:R-:W-:Y:S02]  /*8570*/  IADD3.X R233, R5, c[0x0][0x16c], RZ, P1, !PT ;  /* 0x00005b0005e97a10 */ /* 0x000fe40000ffe4ff */
[----:B------:R-:W-:Y:S02]  /*8580*/  IADD3.X R28, R86, c[0x0][0x164], RZ, P4, !PT ;  /* 0x00005900561c7a10 */ /* 0x000fe400027fe4ff */
[----:B------:R-:W-:Y:S01]  /*8590*/  IADD3.X R229, R229, c[0x0][0x16c], RZ, P3, !PT ;  /* 0x00005b00e5e57a10 */ /* 0x000fe20001ffe4ff */
[----:B-1----:R-:W-:Y:S01]  /*85a0*/  CS2R R86, SRZ ;  /* 0x0000000000567805 */ /* 0x002fe2000001ff00 */
[----:B------:R-:W-:-:S02]  /*85b0*/  LOP3.LUT R6, R240, 0x40, RZ, 0x3c, !PT ;  /* 0x00000040f0067812 */ /* 0x000fc400078e3cff */
[----:B--2---:R-:W-:Y:S02]  /*85c0*/  LOP3.LUT R5, R240, 0x60, RZ, 0x3c, !PT ;  /* 0x00000060f0057812 */ /* 0x004fe400078e3cff */
.L_x_2:
[----:B------:R-:W-:-:S04]  /*85d0*/  DEPBAR.LE SB0, 0x2 ;  /* 0x000080800000791a */ /* 0x000fc80000000000 */
[----:B------:R-:W-:Y:S01]  /*85e0*/  UIADD3 UR5, UR5, 0x1, URZ ;  /* 0x0000000105057890 */ /* 0x000fe2000fffe03f */
[C---:B------:R-:W-:Y:S02]  /*85f0*/  LOP3.LUT R36, R240.reuse, 0x40, RZ, 0x3c, !PT ;  /* 0x00000040f0247812 */ /* 0x040fe400078e3cff */
[C---:B------:R-:W-:Y:S01]  /*8600*/  LOP3.LUT R31, R240.reuse, 0x60, RZ, 0x3c, !PT ;  /* 0x00000060f01f7812 */ /* 0x040fe200078e3cff */
[----:B------:R-:W-:Y:S01]  /*8610*/  UISETP.GT.AND UP0, UPT, UR5, 0x1, UPT ;  /* 0x000000010500788c */ /* 0x000fe2000bf04270 */
[----:B------:R-:W-:-:S03]  /*8620*/  LOP3.LUT R37, R240, 0x20, RZ, 0x3c, !PT ;  /* 0x00000020f0257812 */ /* 0x000fc600078e3cff */
[----:B------:R-:W-:-:S06]  /*8630*/  USEL UR5, UR5, URZ, !UP0 ;  /* 0x0000003f05057287 */ /* 0x000fcc000c000000 */
[----:B------:R-:W-:Y:S02]  /*8640*/  IMAD.U32 R29, RZ, RZ, UR5 ;  /* 0x00000005ff1d7e24 */ /* 0x000fe4000f8e00ff */
[----:B------:R-:W-:Y:S02]  /*8650*/  IMAD.U32 R30, RZ, RZ, UR5 ;  /* 0x00000005ff1e7e24 */ /* 0x000fe4000f8e00ff */
[----:B------:R-:W-:Y:S02]  /*8660*/  IMAD.U32 R6, RZ, RZ, UR5 ;  /* 0x00000005ff067e24 */ /* 0x000fe4000f8e00ff */
[----:B------:R-:W-:Y:S02]  /*8670*/  IMAD.U32 R5, RZ, RZ, UR5 ;  /* 0x00000005ff057e24 */ /* 0x000fe4000f8e00ff */
[----:B------:R-:W-:Y:S01]  /*8680*/  IMAD R29, R29, 0x4000, R36 ;  /* 0x000040001d1d7824 */ /* 0x000fe200078e0224 */
[----:B------:R-:W-:Y:S01]  /*8690*/  BAR.SYNC.DEFER_BLOCKING 0x0 ;  /* 0x0000000000007b1d */ /* 0x000fe20000010000 */
[----:B------:R-:W-:-:S02]  /*86a0*/  IMAD R30, R30, 0x4000, R31 ;  /* 0x000040001e1e7824 */ /* 0x000fc400078e021f */
[----:B------:R-:W-:Y:S02]  /*86b0*/  IMAD R6, R6, 0x10000, R241 ;  /* 0x0001000006067824 */ /* 0x000fe400078e02f1 */
[----:B------:R-:W-:Y:S02]  /*86c0*/  IMAD R5, R5, 0x4000, R37 ;  /* 0x0000400005057824 */ /* 0x000fe400078e0225 */
[----:B------:R-:W-:-:S04]  /*86d0*/  IMAD.U32 R4, RZ, RZ, UR5 ;  /* 0x00000005ff047e24 */ /* 0x000fc8000f8e00ff */
[----:B------:R-:W-:Y:S01]  /*86e0*/  IMAD R4, R4, 0x4000, R240 ;  /* 0x0000400004047824 */ /* 0x000fe200078e02f0 */
[----:B------:R-:W-:Y:S04]  /*86f0*/  LDS R36, [R29+0x20080] ;  /* 0x020080001d247984 */ /* 0x000fe80000000800 */
[----:B------:R-:W-:Y:S04]  /*8700*/  LDS R38, [R29+0x20480] ;  /* 0x020480001d267984 */ /* 0x000fe80000000800 */
[----:B------:R-:W-:Y:S04]  /*8710*/  LDS R37, [R30+0x20080] ;  /* 0x020080001e257984 */ /* 0x000fe80000000800 */
[----:B------:R-:W-:Y:S04]  /*8720*/  LDS R39, [R30+0x20480] ;  /* 0x020480001e277984 */ /* 0x000fe80000000800 */
[----:B------:R-:W1:Y:S04]  /*8730*/  LDSM.16.M88.4 R60, [R6] ;  /* 0x00000000063c783b */ /* 0x000e680000000200 */
[----:B------:R-:W-:Y:S04]  /*8740*/  LDS R124, [R4+0x20000] ;  /* 0x02000000047c7984 */ /* 0x000fe80000000800 */
[----:B------:R-:W-:Y:S04]  /*8750*/  LDS R126, [R4+0x20400] ;  /* 0x02040000047e7984 */ /* 0x000fe80000000800 */
[----:B------:R-:W-:Y:S04]  /*8760*/  LDS R125, [R5+0x20000] ;  /* 0x02000000057d7984 */ /* 0x000fe80000000800 */
[----:B------:R-:W2:Y:S04]  /*8770*/  LDS R127, [R5+0x20400] ;  /* 0x02040000057f7984 */ /* 0x000ea80000000800 */
[----:B------:R-:W3:Y:S04]  /*8780*/  LDSM.16.M88.4 R64, [R6+0x4000] ;  /* 0x004000000640783b */ /* 0x000ee80000000200 */
[----:B------:R-:W4:Y:S04]  /*8790*/  LDSM.16.M88.4 R92, [R6+0x8000] ;  /* 0x00800000065c783b */ /* 0x000f280000000200 */
[----:B------:R-:W-:Y:S04]  /*87a0*/  LDS R112, [R29+0x20000] ;  /* 0x020000001d707984 */ /* 0x000fe80000000800 */
[----:B------:R-:W-:Y:S04]  /*87b0*/  LDS R114, [R29+0x20400] ;  /* 0x020400001d727984 */ /* 0x000fe80000000800 */
[----:B------:R-:W-:Y:S01]  /*87c0*/  LDS R113, [R30+0x20000] ;  /* 0x020000001e717984 */ /* 0x000fe20000000800 */
[-C--:B-1----:R-:W-:Y:S03]  /*87d0*/  HMMA.1688.F32.TF32 R88, R36, R60.reuse, R84 ;  /* 0x0000003c2458723c */ /* 0x082fe60000081054 */
[----:B------:R-:W1:Y:S04]  /*87e0*/  LDSM.16.M88.4 R84, [R6+0xc000] ;  /* 0x00c000000654783b */ /* 0x000e680000000200 */
[----:B------:R-:W5:Y:S04]  /*87f0*/  LDS R115, [R30+0x20400] ;  /* 0x020400001e737984 */ /* 0x000f680000000800 */
[----:B------:R-:W-:Y:S04]  /*8800*/  LDS R100, [R4+0x20080] ;  /* 0x0200800004647984 */ /* 0x000fe80000000800 */
[----:B------:R-:W-:Y:S01]  /*8810*/  LDS R102, [R4+0x20480] ;  /* 0x0204800004667984 */ /* 0x000fe20000000800 */
[C---:B--2---:R-:W-:Y:S03]  /*8820*/  HMMA.1688.F32.TF32 R76, R124.reuse, R60, R76 ;  /* 0x0000003c7c4c723c */ /* 0x044fe6000008104c */
[----:B------:R-:W-:Y:S04]  /*8830*/  LDS R101, [R5+0x20080] ;  /* 0x0200800005657984 */ /* 0x000fe80000000800 */
[----:B------:R-:W2:Y:S01]  /*8840*/  LDS R103, [R5+0x20480] ;  /* 0x0204800005677984 */ /* 0x000ea20000000800 */
[C---:B---3--:R-:W-:Y:S08]  /*8850*/  HMMA.1688.F32.TF32 R56, R124.reuse, R64, R56 ;  /* 0x000000407c38723c */ /* 0x048ff00000081038 */
[----:B----4-:R-:W-:Y:S08]  /*8860*/  HMMA.1688.F32.TF32 R80, R124, R92, R80 ;  /* 0x0000005c7c50723c */ /* 0x010ff00000081050 */
[----:B------:R-:W-:Y:S08]  /*8870*/  HMMA.1688.F32.TF32 R44, R36, R64, R44 ;  /* 0x00000040242c723c */ /* 0x000ff0000008102c */
[----:B-1----:R-:W-:Y:S01]  /*8880*/  HMMA.1688.F32.TF32 R120, R124, R84, R120 ;  /* 0x000000547c78723c */ /* 0x002fe20000081078 */
[----:B------:R-:W-:Y:S04]  /*8890*/  LDS R124, [R4+0x20800] ;  /* 0x02080000047c7984 */ /* 0x000fe80000000800 */
[----:B------:R-:W-:Y:S03]  /*88a0*/  LDS R126, [R4+0x20c00] ;  /* 0x020c0000047e7984 */ /* 0x000fe60000000800 */
[-C--:B-----5:R-:W-:Y:S01]  /*88b0*/  HMMA.1688.F32.TF32 R72, R112, R60.reuse, R72 ;  /* 0x0000003c7048723c */ /* 0x0a0fe20000081048 */
[----:B------:R-:W-:Y:S04]  /*88c0*/  LDS R125, [R5+0x20800] ;  /* 0x02080000057d7984 */ /* 0x000fe80000000800 */
[----:B------:R-:W1:Y:S03]  /*88d0*/  LDS R127, [R5+0x20c00] ;  /* 0x020c0000057f7984 */ /* 0x000e660000000800 */
[----:B--2---:R-:W-:Y:S08]  /*88e0*/  HMMA.1688.F32.TF32 R52, R100, R60, R52 ;  /* 0x0000003c6434723c */ /* 0x004ff00000081034 */
[-C--:B------:R-:W-:Y:S08]  /*88f0*/  HMMA.1688.F32.TF32 R48, R112, R64.reuse, R48 ;  /* 0x000000407030723c */ /* 0x080ff00000081030 */
[----:B------:R-:W-:Y:S08]  /*8900*/  HMMA.1688.F32.TF32 R68, R100, R64, R68 ;  /* 0x000000406444723c */ /* 0x000ff00000081044 */
[C---:B------:R-:W-:Y:S08]  /*8910*/  HMMA.1688.F32.TF32 R116, R112.reuse, R92, R116 ;  /* 0x0000005c7074723c */ /* 0x040ff00000081074 */
[----:B------:R-:W-:Y:S01]  /*8920*/  HMMA.1688.F32.TF32 R108, R112, R84, R108 ;  /* 0x00000054706c723c */ /* 0x000fe2000008106c */
[----:B------:R-:W-:Y:S04]  /*8930*/  LDS R112, [R29+0x20800] ;  /* 0x020800001d707984 */ /* 0x000fe80000000800 */
[----:B------:R-:W-:Y:S03]  /*8940*/  LDS R114, [R29+0x20c00] ;  /* 0x020c00001d727984 */ /* 0x000fe60000000800 */
[C---:B-1----:R-:W-:Y:S01]  /*8950*/  HMMA.1688.F32.TF32 R76, R124.reuse, R62, R76 ;  /* 0x0000003e7c4c723c */ /* 0x042fe2000008104c */
[----:B------:R-:W-:Y:S04]  /*8960*/  LDS R113, [R30+0x20800] ;  /* 0x020800001e717984 */ /* 0x000fe80000000800 */
[----:B------:R-:W1:Y:S03]  /*8970*/  LDS R115, [R30+0x20c00] ;  /* 0x020c00001e737984 */ /* 0x000e660000000800 */
[C---:B------:R-:W-:Y:S08]  /*8980*/  HMMA.1688.F32.TF32 R56, R124.reuse, R66, R56 ;  /* 0x000000427c38723c */ /* 0x040ff00000081038 */
[C---:B------:R-:W-:Y:S08]  /*8990*/  HMMA.1688.F32.TF32 R80, R124.reuse, R94, R80 ;  /* 0x0000005e7c50723c */ /* 0x040ff00000081050 */
[----:B------:R-:W-:Y:S01]  /*89a0*/  HMMA.1688.F32.TF32 R120, R124, R86, R120 ;  /* 0x000000567c78723c */ /* 0x000fe20000081078 */
[----:B------:R-:W2:Y:S01]  /*89b0*/  LDL R127, [R1+0x24] ;  /* 0x00002400017f7983 */ /* 0x000ea20000100800 */
[----:B------:R-:W-:-:S03]  /*89c0*/  IMAD.U32 R31, RZ, RZ, UR5 ;  /* 0x00000005ff1f7e24 */ /* 0x000fc6000f8e00ff */
[----:B------:R-:W-:Y:S03]  /*89d0*/  LDS R124, [R4+0x21000] ;  /* 0x02100000047c7984 */ /* 0x000fe60000000800 */
[C---:B------:R-:W-:Y:S01]  /*89e0*/  HMMA.1688.F32.TF32 R104, R100.reuse, R92, R104 ;  /* 0x0000005c6468723c */ /* 0x040fe20000081068 */
[----:B------:R-:W-:Y:S04]  /*89f0*/  LDS R126, [R4+0x21400] ;  /* 0x02140000047e7984 */ /* 0x000fe80000000800 */
[----:B------:R-:W-:Y:S03]  /*8a00*/  LDS R125, [R5+0x21000] ;  /* 0x02100000057d7984 */ /* 0x000fe60000000800 */
[----:B------:R-:W-:Y:S01]  /*8a10*/  HMMA.1688.F32.TF32 R96, R100, R84, R96 ;  /* 0x000000546460723c */ /* 0x000fe20000081060 */
[----:B------:R-:W-:Y:S04]  /*8a20*/  LDS R100, [R4+0x20880] ;  /* 0x0208800004647984 */ /* 0x000fe80000000800 */
[----:B------:R-:W-:Y:S03]  /*8a30*/  LDS R102, [R4+0x20c80] ;  /* 0x020c800004667984 */ /* 0x000fe60000000800 */
[C---:B------:R-:W-:Y:S01]  /*8a40*/  HMMA.1688.F32.TF32 R40, R36.reuse, R92, R40 ;  /* 0x0000005c2428723c */ /* 0x040fe20000081028 */
[----:B------:R-:W-:Y:S04]  /*8a50*/  LDS R101, [R5+0x20880] ;  /* 0x0208800005657984 */ /* 0x000fe80000000800 */
[----:B------:R-:W3:Y:S03]  /*8a60*/  LDS R103, [R5+0x20c80] ;  /* 0x020c800005677984 */ /* 0x000ee60000000800 */
[----:B------:R-:W-:Y:S01]  /*8a70*/  HMMA.1688.F32.TF32 R32, R36, R84, R32 ;  /* 0x000000542420723c */ /* 0x000fe20000081020 */
[----:B------:R-:W-:Y:S04]  /*8a80*/  LDS R36, [R29+0x20880] ;  /* 0x020880001d247984 */ /* 0x000fe80000000800 */
[----:B------:R-:W-:Y:S04]  /*8a90*/  LDS R38, [R29+0x20c80] ;  /* 0x020c80001d267984 */ /* 0x000fe80000000800 */
[----:B------:R-:W-:Y:S04]  /*8aa0*/  LDS R37, [R30+0x20880] ;  /* 0x020880001e257984 */ /* 0x000fe80000000800 */
[----:B------:R-:W4:Y:S01]  /*8ab0*/  LDS R39, [R30+0x20c80] ;  /* 0x020c80001e277984 */ /* 0x000f220000000800 */
[C---:B-1----:R-:W-:Y:S08]  /*8ac0*/  HMMA.1688.F32.TF32 R72, R112.reuse, R62, R72 ;  /* 0x0000003e7048723c */ /* 0x042ff00000081048 */
[C---:B------:R-:W-:Y:S08]  /*8ad0*/  HMMA.1688.F32.TF32 R48, R112.reuse, R66, R48 ;  /* 0x000000427030723c */ /* 0x040ff00000081030 */
[C---:B------:R-:W-:Y:S08]  /*8ae0*/  HMMA.1688.F32.TF32 R116, R112.reuse, R94, R116 ;  /* 0x0000005e7074723c */ /* 0x040ff00000081074 */
[----:B------:R-:W-:Y:S01]  /*8af0*/  HMMA.1688.F32.TF32 R108, R112, R86, R108 ;  /* 0x00000056706c723c */ /* 0x000fe2000008106c */
[----:B------:R-:W-:Y:S04]  /*8b00*/  LDS R112, [R29+0x21000] ;  /* 0x021000001d707984 */ /* 0x000fe80000000800 */
[----:B------:R-:W-:Y:S03]  /*8b10*/  LDS R114, [R29+0x21400] ;  /* 0x021400001d727984 */ /* 0x000fe60000000800 */
[C---:B---3--:R-:W-:Y:S01]  /*8b20*/  HMMA.1688.F32.TF32 R52, R100.reuse, R62, R52 ;  /* 0x0000003e6434723c */ /* 0x048fe20000081034 */
[----:B------:R-:W-:Y:S04]  /*8b30*/  LDS R113, [R30+0x21000] ;  /* 0x021000001e717984 */ /* 0x000fe80000000800 */
[----:B------:R-:W-:Y:S03]  /*8b40*/  LDS R115, [R30+0x21400] ;  /* 0x021400001e737984 */ /* 0x000fe60000000800 */
[C---:B------:R-:W-:Y:S08]  /*8b50*/  HMMA.1688.F32.TF32 R68, R100.reuse, R66, R68 ;  /* 0x000000426444723c */ /* 0x040ff00000081044 */
[C---:B------:R-:W-:Y:S08]  /*8b60*/  HMMA.1688.F32.TF32 R104, R100.reuse, R94, R104 ;  /* 0x0000005e6468723c */ /* 0x040ff00000081068 */
[----:B------:R-:W-:Y:S01]  /*8b70*/  HMMA.1688.F32.TF32 R96, R100, R86, R96 ;  /* 0x000000566460723c */ /* 0x000fe20000081060 */
[----:B------:R-:W-:Y:S04]  /*8b80*/  LDS R100, [R4+0x21080] ;  /* 0x0210800004647984 */ /* 0x000fe80000000800 */
[----:B------:R-:W-:Y:S03]  /*8b90*/  LDS R102, [R4+0x21480] ;  /* 0x0214800004667984 */ /* 0x000fe60000000800 */
[C---:B----4-:R-:W-:Y:S01]  /*8ba0*/  HMMA.1688.F32.TF32 R60, R36.reuse, R62, R88 ;  /* 0x0000003e243c723c */ /* 0x050fe20000081058 */
[----:B------:R-:W-:Y:S04]  /*8bb0*/  LDS R101, [R5+0x21080] ;  /* 0x0210800005657984 */ /* 0x000fe80000000800 */
[----:B------:R-:W-:Y:S03]  /*8bc0*/  LDS R103, [R5+0x21480] ;  /* 0x0214800005677984 */ /* 0x000fe60000000800 */
[C---:B------:R-:W-:Y:S01]  /*8bd0*/  HMMA.1688.F32.TF32 R64, R36.reuse, R66, R44 ;  /* 0x000000422440723c */ /* 0x040fe2000008102c */
[----:B------:R-:W-:Y:S04]  /*8be0*/  LDS R88, [R29+0x21080] ;  /* 0x021080001d587984 */ /* 0x000fe80000000800 */
[----:B------:R-:W-:Y:S03]  /*8bf0*/  LDS R90, [R29+0x21480] ;  /* 0x021480001d5a7984 */ /* 0x000fe60000000800 */
[C---:B------:R-:W-:Y:S01]  /*8c00*/  HMMA.1688.F32.TF32 R92, R36.reuse, R94, R40 ;  /* 0x0000005e245c723c */ /* 0x040fe20000081028 */
[----:B------:R-:W-:Y:S04]  /*8c10*/  LDS R89, [R30+0x21080] ;  /* 0x021080001e597984 */ /* 0x000fe80000000800 */
[----:B------:R-:W-:Y:S03]  /*8c20*/  LDS R91, [R30+0x21480] ;  /* 0x021480001e5b7984 */ /* 0x000fe60000000800 */
[----:B------:R-:W-:Y:S01]  /*8c30*/  HMMA.1688.F32.TF32 R84, R36, R86, R32 ;  /* 0x000000562454723c */ /* 0x000fe20000081020 */
[----:B--2---:R-:W-:-:S02]  /*8c40*/  IMAD R31, R31, 0x10000, R127 ;  /* 0x000100001f1f7824 */ /* 0x004fc400078e027f */
[----:B------:R-:W-:Y:S04]  /*8c50*/  LDS R127, [R5+0x21400] ;  /* 0x02140000057f7984 */ /* 0x000fe80000000800 */
[----:B------:R-:W1:Y:S04]  /*8c60*/  LDSM.16.M88.4 R32, [R31] ;  /* 0x000000001f20783b */ /* 0x000e680000000200 */
[----:B------:R-:W2:Y:S04]  /*8c70*/  LDSM.16.M88.4 R44, [R31+0x4000] ;  /* 0x004000001f2c783b */ /* 0x000ea80000000200 */
[----:B------:R-:W3:Y:S04]  /*8c80*/  LDSM.16.M88.4 R40, [R31+0x8000] ;  /* 0x008000001f28783b */ /* 0x000ee80000000200 */
[----:B------:R-:W4:Y:S01]  /*8c90*/  LDSM.16.M88.4 R36, [R31+0xc000] ;  /* 0x00c000001f24783b */ /* 0x000f220000000200 */
[-C--:B-1----:R-:W-:Y:S08]  /*8ca0*/  HMMA.1688.F32.TF32 R76, R124, R32.reuse, R76 ;  /* 0x000000207c4c723c */ /* 0x082ff0000008104c */
[-C--:B------:R-:W-:Y:S08]  /*8cb0*/  HMMA.1688.F32.TF32 R72, R112, R32.reuse, R72 ;  /* 0x000000207048723c */ /* 0x080ff00000081048 */
[-C--:B------:R-:W-:Y:S08]  /*8cc0*/  HMMA.1688.F32.TF32 R52, R100, R32.reuse, R52 ;  /* 0x000000206434723c */ /* 0x080ff00000081034 */
[----:B------:R-:W-:Y:S08]  /*8cd0*/  HMMA.1688.F32.TF32 R60, R88, R32, R60 ;  /* 0x00000020583c723c */ /* 0x000ff0000008103c */
[-C--:B--2---:R-:W-:Y:S08]  /*8ce0*/  HMMA.1688.F32.TF32 R56, R124, R44.reuse, R56 ;  /* 0x0000002c7c38723c */ /* 0x084ff00000081038 */
[-C--:B------:R-:W-:Y:S08]  /*8cf0*/  HMMA.1688.F32.TF32 R48, R112, R44.reuse, R48 ;  /* 0x0000002c7030723c */ /* 0x080ff00000081030 */
[-C--:B------:R-:W-:Y:S08]  /*8d00*/  HMMA.1688.F32.TF32 R68, R100, R44.reuse, R68 ;  /* 0x0000002c6444723c */ /* 0x080ff00000081044 */
[----:B------:R-:W-:Y:S08]  /*8d10*/  HMMA.1688.F32.TF32 R64, R88, R44, R64 ;  /* 0x0000002c5840723c */ /* 0x000ff00000081040 */
[C---:B---3--:R-:W-:Y:S08]  /*8d20*/  HMMA.1688.F32.TF32 R80, R124.reuse, R40, R80 ;  /* 0x000000287c50723c */ /* 0x048ff00000081050 */
[----:B----4-:R-:W-:Y:S01]  /*8d30*/  HMMA.1688.F32.TF32 R120, R124, R36, R120 ;  /* 0x000000247c78723c */ /* 0x010fe20000081078 */
[----:B------:R-:W-:Y:S04]  /*8d40*/  LDS R124, [R4+0x21800] ;  /* 0x02180000047c7984 */ /* 0x000fe80000000800 */
[----:B------:R-:W-:Y:S03]  /*8d50*/  LDS R126, [R4+0x21c00] ;  /* 0x021c0000047e7984 */ /* 0x000fe60000000800 */
[C---:B------:R-:W-:Y:S01]  /*8d60*/  HMMA.1688.F32.TF32 R116, R112.reuse, R40, R116 ;  /* 0x000000287074723c */ /* 0x040fe20000081074 */
[----:B------:R-:W-:Y:S04]  /*8d70*/  LDS R125, [R5+0x21800] ;  /* 0x02180000057d7984 */ /* 0x000fe80000000800 */
[----:B------:R-:W1:Y:S03]  /*8d80*/  LDS R127, [R5+0x21c00] ;  /* 0x021c0000057f7984 */ /* 0x000e660000000800 */
[----:B------:R-:W-:Y:S01]  /*8d90*/  HMMA.1688.F32.TF32 R108, R112, R36, R108 ;  /* 0x00000024706c723c */ /* 0x000fe2000008106c */
[----:B------:R-:W-:Y:S04]  /*8da0*/  LDS R112, [R29+0x21800] ;  /* 0x021800001d707984 */ /* 0x000fe80000000800 */
[----:B------:R-:W-:Y:S03]  /*8db0*/  LDS R114, [R29+0x21c00] ;  /* 0x021c00001d727984 */ /* 0x000fe60000000800 */
[C---:B------:R-:W-:Y:S01]  /*8dc0*/  HMMA.1688.F32.TF32 R104, R100.reuse, R40, R104 ;  /* 0x000000286468723c */ /* 0x040fe20000081068 */
[----:B------:R-:W-:Y:S04]  /*8dd0*/  LDS R113, [R30+0x21800] ;  /* 0x021800001e717984 */ /* 0x000fe80000000800 */
[----:B------:R-:W2:Y:S03]  /*8de0*/  LDS R115, [R30+0x21c00] ;  /* 0x021c00001e737984 */ /* 0x000ea60000000800 */
        /* <DEDUP_REMOVED lines=17> */
[C---:B--2---:R-:W-:Y:S01]  /*8f00*/  HMMA.1688.F32.TF32 R72, R112.reuse, R34, R72 ;  /* 0x000000227048723c */ /* 0x044fe20000081048 */
[----:B------:R-:W-:Y:S04]  /*8f10*/  LDS R125, [R5+0x22800] ;  /* 0x02280000057d7984 */ /* 0x000fe80000000800 */
[----:B------:R-:W-:Y:S03]  /*8f20*/  LDS R127, [R5+0x22c00] ;  /* 0x022c0000057f7984 */ /* 0x000fe60000000800 */
        /* <DEDUP_REMOVED lines=17> */
[----:B------:R-:W1:Y:S04]  /*9040*/  LDSM.16.M88.4 R32, [R6+0x8080] ;  /* 0x008080000620783b */ /* 0x000e680000000200 */
[----:B------:R-:W-:Y:S03]  /*9050*/  LDSM.16.M88.4 R44, [R6+0xc080] ;  /* 0x00c08000062c783b */ /* 0x000fe60000000200 */
[C---:B------:R-:W-:Y:S01]  /*9060*/  HMMA.1688.F32.TF32 R92, R88.reuse, R42, R92 ;  /* 0x0000002a585c723c */ /* 0x040fe2000008105c */
[----:B------:R-:W2:Y:S07]  /*9070*/  LDSM.16.M88.4 R40, [R6+0x80] ;  /* 0x000080000628783b */ /* 0x000eae0000000200 */
[----:B------:R-:W-:Y:S01]  /*9080*/  HMMA.1688.F32.TF32 R84, R88, R38, R84 ;  /* 0x000000265854723c */ /* 0x000fe20000081054 */
[----:B------:R-:W-:Y:S04]  /*9090*/  LDS R88, [R29+0x22000] ;  /* 0x022000001d587984 */ /* 0x000fe80000000800 */
[----:B------:R-:W-:Y:S04]  /*90a0*/  LDS R90, [R29+0x22400] ;  /* 0x022400001d5a7984 */ /* 0x000fe80000000800 */
[----:B------:R-:W-:Y:S04]  /*90b0*/  LDS R89, [R30+0x22000] ;  /* 0x022000001e597984 */ /* 0x000fe80000000800 */
[----:B------:R-:W3:Y:S04]  /*90c0*/  LDS R91, [R30+0x22400] ;  /* 0x022400001e5b7984 */ /* 0x000ee80000000800 */
[----:B------:R4:W5:Y:S01]  /*90d0*/  LDSM.16.M88.4 R36, [R6+0x4080] ;  /* 0x004080000624783b */ /* 0x0009620000000200 */
[C---:B-1----:R-:W-:Y:S03]  /*90e0*/  HMMA.1688.F32.TF32 R80, R100.reuse, R32, R80 ;  /* 0x000000206450723c */ /* 0x042fe60000081050 */
[----:B----4-:R-:W4:Y:S05]  /*90f0*/  LDL R6, [R1+0x20] ;  /* 0x0000200001067983 */ /* 0x010f2a0000100800 */
[C---:B--2---:R-:W-:Y:S08]  /*9100*/  HMMA.1688.F32.TF32 R76, R100.reuse, R40, R76 ;  /* 0x00000028644c723c */ /* 0x044ff0000008104c */
[----:B------:R-:W-:Y:S08]  /*9110*/  HMMA.1688.F32.TF32 R120, R100, R44, R120 ;  /* 0x0000002c6478723c */ /* 0x000ff00000081078 */
[----:B---3--:R-:W-:Y:S08]  /*9120*/  HMMA.1688.F32.TF32 R72, R88, R40, R72 ;  /* 0x000000285848723c */ /* 0x008ff00000081048 */
[-C--:B-----5:R-:W-:Y:S01]  /*9130*/  HMMA.1688.F32.TF32 R56, R100, R36.reuse, R56 ;  /* 0x000000246438723c */ /* 0x0a0fe20000081038 */
[----:B------:R-:W-:Y:S04]  /*9140*/  LDS R100, [R4+0x22080] ;  /* 0x0220800004647984 */ /* 0x000fe80000000800 */
[----:B------:R-:W-:Y:S03]  /*9150*/  LDS R102, [R4+0x22480] ;  /* 0x0224800004667984 */ /* 0x000fe60000000800 */
[C---:B------:R-:W-:Y:S01]  /*9160*/  HMMA.1688.F32.TF32 R48, R88.reuse, R36, R48 ;  /* 0x000000245830723c */ /* 0x040fe20000081030 */
[----:B------:R-:W-:Y:S04]  /*9170*/  LDS R101, [R5+0x22080] ;  /* 0x0220800005657984 */ /* 0x000fe80000000800 */
[----:B------:R-:W1:Y:S03]  /*9180*/  LDS R103, [R5+0x22480] ;  /* 0x0224800005677984 */ /* 0x000e660000000800 */
[C---:B------:R-:W-:Y:S08]  /*9190*/  HMMA.1688.F32.TF32 R116, R88.reuse, R32, R116 ;  /* 0x000000205874723c */ /* 0x040ff00000081074 */
[----:B------:R-:W-:Y:S01]  /*91a0*/  HMMA.1688.F32.TF32 R108, R88, R44, R108 ;  /* 0x0000002c586c723c */ /* 0x000fe2000008106c */
[----:B------:R-:W-:Y:S04]  /*91b0*/  LDS R88, [R29+0x22080] ;  /* 0x022080001d587984 */ /* 0x000fe80000000800 */
[----:B------:R-:W-:Y:S04]  /*91c0*/  LDS R90, [R29+0x22480] ;  /* 0x022480001d5a7984 */ /* 0x000fe80000000800 */
[----:B------:R-:W-:Y:S04]  /*91d0*/  LDS R89, [R30+0x22080] ;  /* 0x022080001e597984 */ /* 0x000fe80000000800 */
[----:B------:R-:W2:Y:S01]  /*91e0*/  LDS R91, [R30+0x22480] ;  /* 0x022480001e5b7984 */ /* 0x000ea20000000800 */
        /* <DEDUP_REMOVED lines=8> */
[----:B------:R-:W1:Y:S03]  /*9270*/  LDS R103, [R5+0x22c80] ;  /* 0x022c800005677984 */ /* 0x000e660000000800 */
[C---:B------:R-:W-:Y:S08]  /*9280*/  HMMA.1688.F32.TF32 R64, R88.reuse, R36, R64 ;  /* 0x000000245840723c */ /* 0x040ff00000081040 */
[C---:B------:R-:W-:Y:S01]  /*9290*/  HMMA.1688.F32.TF32 R92, R88.reuse, R32, R92 ;  /* 0x00000020585c723c */ /* 0x040fe2000008105c */
[----:B------:R-:W-:Y:S04]  /*92a0*/  LDS R32, [R4+0x23080] ;  /* 0x0230800004207984 */ /* 0x000fe80000000800 */
[----:B------:R-:W-:Y:S03]  /*92b0*/  LDS R33, [R5+0x23080] ;  /* 0x0230800005217984 */ /* 0x000fe60000000800 */
[----:B------:R-:W-:Y:S01]  /*92c0*/  HMMA.1688.F32.TF32 R88, R88, R44, R84 ;  /* 0x0000002c5858723c */ /* 0x000fe20000081054 */
[----:B------:R-:W-:Y:S04]  /*92d0*/  LDS R84, [R29+0x22880] ;  /* 0x022880001d547984 */ /* 0x000fe80000000800 */
[----:B------:R-:W-:Y:S04]  /*92e0*/  LDS R86, [R29+0x22c80] ;  /* 0x022c80001d567984 */ /* 0x000fe80000000800 */
[----:B------:R-:W-:Y:S04]  /*92f0*/  LDS R85, [R30+0x22880] ;  /* 0x022880001e557984 */ /* 0x000fe80000000800 */
[----:B------:R-:W2:Y:S01]  /*9300*/  LDS R87, [R30+0x22c80] ;  /* 0x022c80001e577984 */ /* 0x000ea20000000800 */
[C---:B------:R-:W-:Y:S03]  /*9310*/  HMMA.1688.F32.TF32 R72, R112.reuse, R42, R72 ;  /* 0x0000002a7048723c */ /* 0x040fe60000081048 */
[----:B------:R-:W-:Y:S04]  /*9320*/  LDS R44, [R29+0x23080] ;  /* 0x023080001d2c7984 */ /* 0x000fe80000000800 */
[----:B------:R-:W-:Y:S01]  /*9330*/  LDS R45, [R30+0x23080] ;  /* 0x023080001e2d7984 */ /* 0x000fe20000000800 */
[C---:B------:R-:W-:Y:S08]  /*9340*/  HMMA.1688.F32.TF32 R48, R112.reuse, R38, R48 ;  /* 0x000000267030723c */ /* 0x040ff00000081030 */
[C---:B------:R-:W-:Y:S08]  /*9350*/  HMMA.1688.F32.TF32 R116, R112.reuse, R34, R116 ;  /* 0x000000227074723c */ /* 0x040ff00000081074 */
[----:B------:R-:W-:Y:S08]  /*9360*/  HMMA.1688.F32.TF32 R108, R112, R46, R108 ;  /* 0x0000002e706c723c */ /* 0x000ff0000008106c */
[C---:B-1----:R-:W-:Y:S08]  /*9370*/  HMMA.1688.F32.TF32 R52, R100.reuse, R42, R52 ;  /* 0x0000002a6434723c */ /* 0x042ff00000081034 */
[C---:B------:R-:W-:Y:S08]  /*9380*/  HMMA.1688.F32.TF32 R68, R100.reuse, R38, R68 ;  /* 0x000000266444723c */ /* 0x040ff00000081044 */
[C---:B------:R-:W-:Y:S08]  /*9390*/  HMMA.1688.F32.TF32 R104, R100.reuse, R34, R104 ;  /* 0x000000226468723c */ /* 0x040ff00000081068 */
[----:B------:R-:W-:Y:S08]  /*93a0*/  HMMA.1688.F32.TF32 R96, R100, R46, R96 ;  /* 0x0000002e6460723c */ /* 0x000ff00000081060 */
[C---:B------:R-:W-:Y:S08]  /*93b0*/  HMMA.1688.F32.TF32 R76, R124.reuse, R42, R76 ;  /* 0x0000002a7c4c723c */ /* 0x040ff0000008104c */
        /* <DEDUP_REMOVED lines=8> */
[C---:B------:R-:W-:Y:S01]  /*9440*/  HMMA.1688.F32.TF32 R112, R84.reuse, R38, R64 ;  /* 0x000000265470723c */ /* 0x040fe20000081040 */
[----:B------:R-:W1:Y:S04]  /*9450*/  LDSM.16.M88.4 R60, [R31+0x8080] ;  /* 0x008080001f3c783b */ /* 0x000e680000000200 */
[----:B------:R-:W-:Y:S03]  /*9460*/  LDSM.16.M88.4 R40, [R31+0x4080] ;  /* 0x004080001f28783b */ /* 0x000fe60000000200 */
[C---:B------:R-:W-:Y:S01]  /*9470*/  HMMA.1688.F32.TF32 R92, R84.reuse, R34, R92 ;  /* 0x00000022545c723c */ /* 0x040fe2000008105c */
[----:B------:R-:W-:Y:S04]  /*9480*/  LDS R34, [R4+0x23480] ;  /* 0x0234800004227984 */ /* 0x000fe80000000800 */
[----:B------:R-:W2:Y:S03]  /*9490*/  LDS R35, [R5+0x23480] ;  /* 0x0234800005237984 */ /* 0x000ea60000000800 */
[----:B------:R-:W-:Y:S01]  /*94a0*/  HMMA.1688.F32.TF32 R88, R84, R46, R88 ;  /* 0x0000002e5458723c */ /* 0x000fe20000081058 */
[----:B------:R-:W-:Y:S04]  /*94b0*/  LDS R84, [R29+0x23000] ;  /* 0x023000001d547984 */ /* 0x000fe80000000800 */
[----:B------:R-:W-:Y:S04]  /*94c0*/  LDS R86, [R29+0x23400] ;  /* 0x023400001d567984 */ /* 0x000fe80000000800 */
[----:B------:R-:W-:Y:S04]  /*94d0*/  LDS R85, [R30+0x23000] ;  /* 0x023000001e557984 */ /* 0x000fe80000000800 */
[----:B------:R-:W3:Y:S04]  /*94e0*/  LDS R87, [R30+0x23400] ;  /* 0x023400001e577984 */ /* 0x000ee80000000800 */
[----:B------:R-:W-:Y:S04]  /*94f0*/  LDS R46, [R29+0x23480] ;  /* 0x023480001d2e7984 */ /* 0x000fe80000000800 */
[----:B------:R-:W5:Y:S04]  /*9500*/  LDS R47, [R30+0x23480] ;  /* 0x023480001e2f7984 */ /* 0x000f680000000800 */
[----:B------:R-:W4:Y:S04]  /*9510*/  LDSM.16.M88.4 R36, [R31+0x80] ;  /* 0x000080001f24783b */ /* 0x000f280000000200 */
[----:B------:R2:W4:Y:S01]  /*9520*/  LDSM.16.M88.4 R64, [R31+0xc080] ;  /* 0x00c080001f40783b */ /* 0x0005220000000200 */
[-C--:B-1----:R-:W-:Y:S03]  /*9530*/  HMMA.1688.F32.TF32 R80, R124, R60.reuse, R80 ;  /* 0x0000003c7c50723c */ /* 0x082fe60000081050 */
[----:B--2---:R-:W2:Y:S05]  /*9540*/  LDL R31, [R1+0x2c] ;  /* 0x00002c00011f7983 */ /* 0x004eaa0000100800 */
[----:B------:R-:W-:Y:S08]  /*9550*/  HMMA.1688.F32.TF32 R104, R32, R60, R104 ;  /* 0x0000003c2068723c */ /* 0x000ff00000081068 */
[----:B------:R-:W-:Y:S08]  /*9560*/  HMMA.1688.F32.TF32 R56, R124, R40, R56 ;  /* 0x000000287c38723c */ /* 0x000ff00000081038 */
[-C--:B---3--:R-:W-:Y:S08]  /*9570*/  HMMA.1688.F32.TF32 R116, R84, R60.reuse, R116 ;  /* 0x0000003c5474723c */ /* 0x088ff00000081074 */
[----:B-----5:R-:W-:Y:S01]  /*9580*/  HMMA.1688.F32.TF32 R92, R44, R60, R92 ;  /* 0x0000003c2c5c723c */ /* 0x020fe2000008105c */
[----:B------:R-:W3:Y:S07]  /*9590*/  LDL R61, [R1+0x30] ;  /* 0x00003000013d7983 */ /* 0x000eee0000100800 */
[-C--:B------:R-:W-:Y:S08]  /*95a0*/  HMMA.1688.F32.TF32 R48, R84, R40.reuse, R48 ;  /* 0x000000285430723c */ /* 0x080ff00000081030 */
[-C--:B------:R-:W-:Y:S08]  /*95b0*/  HMMA.1688.F32.TF32 R68, R32, R40.reuse, R68 ;  /* 0x000000282044723c */ /* 0x080ff00000081044 */
[----:B------:R-:W-:Y:S01]  /*95c0*/  HMMA.1688.F32.TF32 R112, R44, R40, R112 ;  /* 0x000000282c70723c */ /* 0x000fe20000081070 */
[----:B------:R-:W5:Y:S04]  /*95d0*/  LDL R40, [R1+0x1c] ;  /* 0x00001c0001287983 */ /* 0x000f680000100800 */
[----:B------:R-:W2:Y:S01]  /*95e0*/  LDL R41, [R1+0x18] ;  /* 0x0000180001297983 */ /* 0x000ea20000100800 */
[----:B------:R-:W-:Y:S01]  /*95f0*/  UISETP.GE.AND UP1, UPT, UR4, UR12, UPT ;  /* 0x0000000c0400728c */ /* 0x000fe2000bf26270 */
[----:B------:R-:W-:Y:S01]  /*9600*/  ISETP.GE.AND P0, PT, R238, UR9, PT ;  /* 0x00000009ee007c0c */ /* 0x000fe2000bf06270 */
[----:B----4-:R-:W-:Y:S04]  /*9610*/  HMMA.1688.F32.TF32 R76, R124, R36, R76 ;  /* 0x000000247c4c723c */ /* 0x010fe8000008104c */
[----:B------:R-:W-:-:S04]  /*9620*/  PLOP3.LUT P1, PT, PT, PT, UP1, 0x40, 0x0 ;  /* 0x000000000000781c */ /* 0x000fc80003f2e818 */
[----:B------:R-:W-:Y:S01]  /*9630*/  HMMA.1688.F32.TF32 R120, R124, R64, R120 ;  /* 0x000000407c78723c */ /* 0x000fe20000081078 */
[----:B------:R-:W-:Y:S04]  /*9640*/  LDS R124, [R4+0x23800] ;  /* 0x02380000047c7984 */ /* 0x000fe80000000800 */
[----:B------:R-:W-:Y:S03]  /*9650*/  LDS R126, [R4+0x23c00] ;  /* 0x023c0000047e7984 */ /* 0x000fe60000000800 */
[----:B------:R-:W-:Y:S01]  /*9660*/  HMMA.1688.F32.TF32 R52, R32, R36, R52 ;  /* 0x000000242034723c */ /* 0x000fe20000081034 */
[----:B------:R-:W-:Y:S01]  /*9670*/  LDS R125, [R5+0x23800] ;  /* 0x02380000057d7984 */ /* 0x000fe20000000800 */
[----:B------:R-:W-:-:S03]  /*9680*/  UIADD3 UR10, UR10, 0x1, URZ ;  /* 0x000000010a0a7890 */ /* 0x000fc6000fffe03f */
[----:B------:R-:W-:Y:S03]  /*9690*/  LDS R127, [R5+0x23c00] ;  /* 0x023c0000057f7984 */ /* 0x000fe60000000800 */
[----:B------:R-:W-:Y:S01]  /*96a0*/  HMMA.1688.F32.TF32 R96, R32, R64, R96 ;  /* 0x000000402060723c */ /* 0x000fe20000081060 */
[----:B------:R-:W-:Y:S04]  /*96b0*/  LDS R32, [R4+0x23880] ;  /* 0x0238800004207984 */ /* 0x000fe80000000800 */
[----:B------:R1:W-:Y:S03]  /*96c0*/  LDS R34, [R4+0x23c80] ;  /* 0x023c800004227984 */ /* 0x0003e60000000800 */
[----:B------:R-:W-:Y:S01]  /*96d0*/  HMMA.1688.F32.TF32 R72, R84, R36, R72 ;  /* 0x000000245448723c */ /* 0x000fe20000081048 */
[----:B------:R-:W-:Y:S01]  /*96e0*/  LDS R33, [R5+0x23880] ;  /* 0x0238800005217984 */ /* 0x000fe20000000800 */
[----:B-1----:R-:W-:-:S03]  /*96f0*/  SEL R4, RZ, 0x4, P0 ;  /* 0x00000004ff047807 */ /* 0x002fc60000000000 */
[----:B------:R-:W1:Y:S03]  /*9700*/  LDS R35, [R5+0x23c80] ;  /* 0x023c800005237984 */ /* 0x000e660000000800 */
[----:B------:R-:W-:Y:S01]  /*9710*/  HMMA.1688.F32.TF32 R100, R44, R36, R100 ;  /* 0x000000242c64723c */ /* 0x000fe20000081064 */
[----:B------:R-:W-:Y:S01]  /*9720*/  SEL R4, R4, RZ, P1 ;  /* 0x000000ff04047207 */ /* 0x000fe20000800000 */
[----:B------:R-:W4:Y:S05]  /*9730*/  LDL R36, [R1+0x14] ;  /* 0x0000140001247983 */ /* 0x000f2a0000100800 */
[----:B------:R-:W-:-:S04]  /*9740*/  IMAD R37, R238, c[0x0][0x188], RZ ;  /* 0x00006200ee257a24 */ /* 0x000fc800078e02ff */
[----:B------:R-:W-:Y:S01]  /*9750*/  IMAD.SHL.U32 R37, R37, 0x4, RZ ;  /* 0x0000000425257824 */ /* 0x000fe200078e00ff */
[----:B------:R-:W-:-:S04]  /*9760*/  ISETP.NE.U32.AND P0, PT, R4, RZ, PT ;  /* 0x000000ff0400720c */ /* 0x000fc80003f05070 */
[----:B------:R-:W-:Y:S02]  /*9770*/  IADD3 R4, P1, R37, R27, RZ ;  /* 0x0000001b25047210 */ /* 0x000fe40007f3e0ff */
[----:B------:R-:W4:Y:S01]  /*9780*/  LDL R37, [R1+0x28] ;  /* 0x0000280001257983 */ /* 0x000f220000100800 */
[----:B------:R-:W-:Y:S03]  /*9790*/  HMMA.1688.F32.TF32 R108, R84, R64, R108 ;  /* 0x00000040546c723c */ /* 0x000fe6000008106c */
[----:B------:R-:W-:Y:S04]  /*97a0*/  LDS R84, [R29+0x23800] ;  /* 0x023800001d547984 */ /* 0x000fe80000000800 */
[----:B------:R-:W-:Y:S04]  /*97b0*/  LDS R86, [R29+0x23c00] ;  /* 0x023c00001d567984 */ /* 0x000fe80000000800 */
[----:B------:R-:W-:Y:S04]  /*97c0*/  LDS R85, [R30+0x23800] ;  /* 0x023800001e557984 */ /* 0x000fe80000000800 */
[----:B------:R-:W1:Y:S02]  /*97d0*/  LDS R87, [R30+0x23c00] ;  /* 0x023c00001e577984 */ /* 0x000e640000000800 */
[----:B-1----:R-:W-:Y:S01]  /*97e0*/  HMMA.1688.F32.TF32 R52, R32, R38, R52 ;  /* 0x000000262034723c */ /* 0x002fe20000081034 */
[----:B------:R-:W-:-:S07]  /*97f0*/  UISETP.GT.AND UP0, UPT, UR10, 0x1, UPT ;  /* 0x000000010a00788c */ /* 0x000fce000bf04270 */
[C---:B------:R-:W-:Y:S08]  /*9800*/  HMMA.1688.F32.TF32 R68, R32.reuse, R42, R68 ;  /* 0x0000002a2044723c */ /* 0x040ff00000081044 */
[C---:B------:R-:W-:Y:S08]  /*9810*/  HMMA.1688.F32.TF32 R104, R32.reuse, R62, R104 ;  /* 0x0000003e2068723c */ /* 0x040ff00000081068 */
[----:B------:R-:W-:Y:S01]  /*9820*/  HMMA.1688.F32.TF32 R96, R32, R66, R96 ;  /* 0x000000422060723c */ /* 0x000fe20000081060 */
[----:B------:R-:W-:Y:S04]  /*9830*/  LDS R32, [R29+0x23880] ;  /* 0x023880001d207984 */ /* 0x000fe80000000800 */
[----:B------:R-:W-:Y:S04]  /*9840*/  LDS R34, [R29+0x23c80] ;  /* 0x023c80001d227984 */ /* 0x000fe80000000800 */
[----:B------:R-:W-:Y:S04]  /*9850*/  LDS R33, [R30+0x23880] ;  /* 0x023880001e217984 */ /* 0x000fe80000000800 */
[----:B------:R1:W2:Y:S01]  /*9860*/  LDS R35, [R30+0x23c80] ;  /* 0x023c80001e237984 */ /* 0x0002a20000000800 */
[----:B------:R-:W-:Y:S01]  /*9870*/  USEL UR10, UR10, URZ, !UP0 ;  /* 0x0000003f0a0a7287 */ /* 0x000fe2000c000000 */
[----:B------:R-:W-:-:S05]  /*9880*/  IMAD.X R5, R28, 0x1, R6, P1 ;  /* 0x000000011c057824 */ /* 0x000fca00008e0606 */
[----:B------:R-:W-:Y:S01]  /*9890*/  IMAD.U32 R6, RZ, RZ, UR10 ;  /* 0x0000000aff067e24 */ /* 0x000fe2000f8e00ff */
[----:B------:R-:W-:Y:S01]  /*98a0*/  LOP3.LUT R60, R238, 0x4, RZ, 0xfc, !PT ;  /* 0x00000004ee3c7812 */ /* 0x000fe200078efcff */
[----:B-1----:R-:W4:Y:S02]  /*98b0*/  LDL R30, [R1+0x10] ;  /* 0x00001000011e7983 */ /* 0x002f240000100800 */
[----:B------:R-:W-:Y:S02]  /*98c0*/  IMAD R6, R6, 0x4000, R237 ;  /* 0x0000400006067824 */ /* 0x000fe400078e02ed */
[----:B------:R-:W-:Y:S01]  /*98d0*/  BAR.SYNC.DEFER_BLOCKING 0x0 ;  /* 0x0000000000007b1d */ /* 0x000fe20000010000 */
[----:B------:R-:W-:Y:S02]  /*98e0*/  PLOP3.LUT P1, PT, PT, PT, UP1, 0x40, 0x0 ;  /* 0x000000000000781c */ /* 0x000fe40003f2e818 */
[----:B------:R-:W-:-:S03]  /*98f0*/  PLOP3.LUT P2, PT, PT, PT, UP1, 0x40, 0x0 ;  /* 0x000000000000781c */ /* 0x000fc60003f4e818 */
[----:B------:R-:W-:Y:S01]  /*9900*/  @!PT LDS RZ, [RZ] ;  /* 0x00000000fffff984 */ /* 0x000fe20000000800 */
[----:B------:R-:W-:Y:S01]  /*9910*/  @!PT LDS RZ, [RZ] ;  /* 0x00000000fffff984 */ /* 0x000fe20000000800 */
[----:B------:R-:W-:Y:S01]  /*9920*/  @!PT LDS RZ, [RZ] ;  /* 0x00000000fffff984 */ /* 0x000fe20000000800 */
[----:B------:R1:W-:Y:S01]  /*9930*/  LDGSTS.E [R6+0x20000], [R4.64], P0 ;  /* 0x2000000004067fae */ /* 0x0003e2000812184e */
[----:B------:R-:W-:Y:S02]  /*9940*/  ISETP.GE.AND P0, PT, R60, UR9, PT ;  /* 0x000000093c007c0c */ /* 0x000fe4000bf06270 */
[----:B------:R-:W-:Y:S02]  /*9950*/  LOP3.LUT R60, R238, 0x8, RZ, 0xfc, !PT ;  /* 0x00000008ee3c7812 */ /* 0x000fe400078efcff */
[----:B-1----:R-:W-:Y:S02]  /*9960*/  SEL R4, RZ, 0x4, P0 ;  /* 0x00000004ff047807 */ /* 0x002fe40000000000 */
[----:B------:R-:W-:Y:S02]  /*9970*/  ISETP.GE.AND P0, PT, R60, UR9, PT ;  /* 0x000000093c007c0c */ /* 0x000fe4000bf06270 */
[----:B------:R-:W-:Y:S01]  /*9980*/  SEL R4, R4, RZ, P1 ;  /* 0x000000ff04047207 */ /* 0x000fe20000800000 */
[----:B------:R-:W-:Y:S01]  /*9990*/  HMMA.1688.F32.TF32 R72, R84, R38, R72 ;  /* 0x000000265448723c */ /* 0x000fe20000081048 */
[----:B------:R-:W4:Y:S02]  /*99a0*/  LDL R60, [R1+0x8] ;  /* 0x00000800013c7983 */ /* 0x000f240000100800 */
[----:B------:R-:W-:-:S02]  /*99b0*/  ISETP.NE.U32.AND P1, PT, R4, RZ, PT ;  /* 0x000000ff0400720c */ /* 0x000fc40003f25070 */
[----:B------:R-:W-:-:S04]  /*99c0*/  SEL R4, RZ, 0x4, P0 ;  /* 0x00000004ff047807 */ /* 0x000fc80000000000 */
[----:B------:R-:W-:-:S04]  /*99d0*/  SEL R4, R4, RZ, P2 ;  /* 0x000000ff04047207 */ /* 0x000fc80001000000 */
[----:B------:R-:W-:Y:S01]  /*99e0*/  ISETP.NE.U32.AND P0, PT, R4, RZ, PT ;  /* 0x000000ff0400720c */ /* 0x000fe20003f05070 */
[C---:B------:R-:W-:Y:S08]  /*99f0*/  HMMA.1688.F32.TF32 R48, R84.reuse, R42, R48 ;  /* 0x0000002a5430723c */ /* 0x040ff00000081030 */
[C---:B------:R-:W-:Y:S08]  /*9a00*/  HMMA.1688.F32.TF32 R116, R84.reuse, R62, R116 ;  /* 0x0000003e5474723c */ /* 0x040ff00000081074 */
[----:B------:R-:W-:Y:S08]  /*9a10*/  HMMA.1688.F32.TF32 R108, R84, R66, R108 ;  /* 0x00000042546c723c */ /* 0x000ff0000008106c */
[----:B------:R-:W-:Y:S01]  /*9a20*/  HMMA.1688.F32.TF32 R76, R124, R38, R76 ;  /* 0x000000267c4c723c */ /* 0x000fe2000008104c */
[----:B---3--:R-:W-:-:S05]  /*9a30*/  IADD3 R4, P2, R61, R27, RZ ;  /* 0x0000001b3d047210 */ /* 0x008fca0007f5e0ff */
[----:B-----5:R-:W-:-:S05]  /*9a40*/  IMAD.X R5, R28, 0x1, R40, P2 ;  /* 0x000000011c057824 */ /* 0x020fca00010e0628 */
[----:B------:R2:W-:Y:S02]  /*9a50*/  LDGSTS.E [R6+0x20400], [R4.64], P1 ;  /* 0x2040000004067fae */ /* 0x0005e4000892184e */
[----:B--2---:R-:W-:Y:S02]  /*9a60*/  IADD3 R4, P1, R31, R27, RZ ;  /* 0x0000001b1f047210 */ /* 0x004fe40007f3e0ff */
[----:B------:R-:W-:-:S03]  /*9a70*/  LOP3.LUT R31, R238, 0xc, RZ, 0xfc, !PT ;  /* 0x0000000cee1f7812 */ /* 0x000fc600078efcff */
[----:B------:R-:W-:-:S05]  /*9a80*/  IMAD.X R5, R28, 0x1, R41, P1 ;  /* 0x000000011c057824 */ /* 0x000fca00008e0629 */
[----:B------:R1:W-:Y:S01]  /*9a90*/  LDGSTS.E [R6+0x20800], [R4.64], P0 ;  /* 0x2080000004067fae */ /* 0x0003e2000812184e */
[----:B------:R-:W-:Y:S02]  /*9aa0*/  ISETP.GE.AND P0, PT, R31, UR9, PT ;  /* 0x000000091f007c0c */ /* 0x000fe4000bf06270 */
[----:B------:R-:W-:Y:S02]  /*9ab0*/  PLOP3.LUT P1, PT, PT, PT, UP1, 0x40, 0x0 ;  /* 0x000000000000781c */ /* 0x000fe40003f2e818 */
[----:B-1----:R-:W-:-:S04]  /*9ac0*/  SEL R4, RZ, 0x4, P0 ;  /* 0x00000004ff047807 */ /* 0x002fc80000000000 */
[----:B------:R-:W-:-:S04]  /*9ad0*/  SEL R4, R4, RZ, P1 ;  /* 0x000000ff04047207 */ /* 0x000fc80000800000 */
[----:B------:R-:W-:Y:S02]  /*9ae0*/  ISETP.NE.U32.AND P0, PT, R4, RZ, PT ;  /* 0x000000ff0400720c */ /* 0x000fe40003f05070 */
[----:B------:R-:W-:Y:S02]  /*9af0*/  LOP3.LUT R31, R238, 0x10, RZ, 0xfc, !PT ;  /* 0x00000010ee1f7812 */ /* 0x000fe400078efcff */
[----:B----4-:R-:W-:-:S05]  /*9b00*/  IADD3 R4, P1, R37, R27, RZ ;  /* 0x0000001b25047210 */ /* 0x010fca0007f3e0ff */
[----:B------:R-:W-:-:S05]  /*9b10*/  IMAD.X R5, R28, 0x1, R36, P1 ;  /* 0x000000011c057824 */ /* 0x000fca00008e0624 */
[----:B------:R1:W-:Y:S01]  /*9b20*/  LDGSTS.E [R6+0x20c00], [R4.64], P0 ;  /* 0x20c0000004067fae */ /* 0x0003e2000812184e */
[----:B------:R-:W-:-:S03]  /*9b30*/  ISETP.GE.AND P0, PT, R31, UR9, PT ;  /* 0x000000091f007c0c */ /* 0x000fc6000bf06270 */
[----:B------:R-:W2:Y:S01]  /*9b40*/  LDL R31, [R1+0xc] ;  /* 0x00000c00011f7983 */ /* 0x000ea20000100800 */
[----:B------:R-:W-:Y:S03]  /*9b50*/  HMMA.1688.F32.TF32 R84, R32, R38, R100 ;  /* 0x000000262054723c */ /* 0x000fe60000081064 */
[----:B------:R-:W3:Y:S04]  /*9b60*/  LDL R38, [R1+0x4] ;  /* 0x0000040001267983 */ /* 0x000ee80000100800 */
[----:B------:R-:W4:Y:S01]  /*9b70*/  LDL R39, [R1] ;  /* 0x0000000001277983 */ /* 0x000f220000100800 */
[----:B------:R-:W-:Y:S02]  /*9b80*/  LOP3.LUT R29, R238, 0x14, RZ, 0xfc, !PT ;  /* 0x00000014ee1d7812 */ /* 0x000fe400078efcff */
[----:B-1----:R-:W-:-:S02]  /*9b90*/  SEL R4, RZ, 0x4, P0 ;  /* 0x00000004ff047807 */ /* 0x002fc40000000000 */
[----:B------:R-:W-:Y:S02]  /*9ba0*/  PLOP3.LUT P1, PT, PT, PT, UP1, 0x40, 0x0 ;  /* 0x000000000000781c */ /* 0x000fe40003f2e818 */
[----:B------:R-:W-:Y:S02]  /*9bb0*/  ISETP.GE.AND P0, PT, R29, UR9, PT ;  /* 0x000000091d007c0c */ /* 0x000fe4000bf06270 */
[----:B------:R-:W-:Y:S02]  /*9bc0*/  LOP3.LUT R29, R238, 0x18, RZ, 0xfc, !PT ;  /* 0x00000018ee1d7812 */ /* 0x000fe400078efcff */
[----:B------:R-:W-:Y:S02]  /*9bd0*/  SEL R4, R4, RZ, P1 ;  /* 0x000000ff04047207 */ /* 0x000fe40000800000 */
[----:B------:R-:W-:Y:S02]  /*9be0*/  PLOP3.LUT P2, PT, PT, PT, UP1, 0x40, 0x0 ;  /* 0x000000000000781c */ /* 0x000fe40003f4e818 */
[----:B------:R-:W-:-:S02]  /*9bf0*/  SEL R5, RZ, 0x4, P0 ;  /* 0x00000004ff057807 */ /* 0x000fc40000000000 */
[----:B------:R-:W-:Y:S02]  /*9c00*/  ISETP.GE.AND P1, PT, R29, UR9, PT ;  /* 0x000000091d007c0c */ /* 0x000fe4000bf26270 */
[----:B------:R-:W-:Y:S02]  /*9c10*/  LOP3.LUT R29, R238, 0x1c, RZ, 0xfc, !PT ;  /* 0x0000001cee1d7812 */ /* 0x000fe400078efcff */
[----:B------:R-:W-:Y:S02]  /*9c20*/  ISETP.NE.U32.AND P0, PT, R4, RZ, PT ;  /* 0x000000ff0400720c */ /* 0x000fe40003f05070 */
[----:B------:R-:W-:Y:S02]  /*9c30*/  SEL R5, R5, RZ, P2 ;  /* 0x000000ff05057207 */ /* 0x000fe40001000000 */
[----:B------:R-:W-:Y:S02]  /*9c40*/  SEL R4, RZ, 0x4, P1 ;  /* 0x00000004ff047807 */ /* 0x000fe40000800000 */
[----:B------:R-:W-:-:S02]  /*9c50*/  PLOP3.LUT P2, PT, PT, PT, UP1, 0x40, 0x0 ;  /* 0x000000000000781c */ /* 0x000fc40003f4e818 */
[----:B------:R-:W-:Y:S02]  /*9c60*/  ISETP.GE.AND P1, PT, R29, UR9, PT ;  /* 0x000000091d007c0c */ /* 0x000fe4000bf26270 */
[----:B------:R-:W-:Y:S02]  /*9c70*/  ISETP.NE.U32.AND P3, PT, R5, RZ, PT ;  /* 0x000000ff0500720c */ /* 0x000fe40003f65070 */
[----:B------:R-:W-:Y:S02]  /*9c80*/  SEL R5, R4, RZ, P2 ;  /* 0x000000ff04057207 */ /* 0x000fe40001000000 */
[----:B------:R-:W-:Y:S02]  /*9c90*/  SEL R29, RZ, 0x4, P1 ;  /* 0x00000004ff1d7807 */ /* 0x000fe40000800000 */
[----:B------:R-:W-:Y:S02]  /*9ca0*/  IADD3 R4, P1, R249, R27, RZ ;  /* 0x0000001bf9047210 */ /* 0x000fe40007f3e0ff */
[----:B------:R-:W-:-:S03]  /*9cb0*/  ISETP.NE.U32.AND P5, PT, R5, RZ, PT ;  /* 0x000000ff0500720c */ /* 0x000fc60003fa5070 */
[----:B------:R-:W-:Y:S01]  /*9cc0*/  IMAD.X R5, R28, 0x1, R30, P1 ;  /* 0x000000011c057824 */ /* 0x000fe200008e061e */
[C---:B------:R-:W-:Y:S02]  /*9cd0*/  LOP3.LUT R30, R238.reuse, 0x24, RZ, 0xfc, !PT ;  /* 0x00000024ee1e7812 */ /* 0x040fe400078efcff */
[----:B------:R-:W-:Y:S02]  /*9ce0*/  PLOP3.LUT P4, PT, PT, PT, UP1, 0x40, 0x0 ;  /* 0x000000000000781c */ /* 0x000fe40003f8e818 */
[----:B------:R1:W-:Y:S01]  /*9cf0*/  LDGSTS.E [R6+0x21000], [R4.64], P0 ;  /* 0x2100000004067fae */ /* 0x0003e2000812184e */
[----:B------:R-:W-:Y:S02]  /*9d00*/  LOP3.LUT R36, R238, 0x20, RZ, 0xfc, !PT ;  /* 0x00000020ee247812 */ /* 0x000fe400078efcff */
[----:B------:R-:W-:Y:S02]  /*9d10*/  ISETP.GE.AND P2, PT, R30, UR9, PT ;  /* 0x000000091e007c0c */ /* 0x000fe4000bf46270 */
[----:B------:R-:W-:-:S02]  /*9d20*/  LOP3.LUT R30, R238, 0x28, RZ, 0xfc, !PT ;  /* 0x00000028ee1e7812 */ /* 0x000fc400078efcff */
[----:B------:R-:W-:Y:S02]  /*9d30*/  SEL R29, R29, RZ, P4 ;  /* 0x000000ff1d1d7207 */ /* 0x000fe40002000000 */
[----:B-1----:R-:W-:Y:S02]  /*9d40*/  IADD3 R4, P1, R248, R27, RZ ;  /* 0x0000001bf8047210 */ /* 0x002fe40007f3e0ff */
[----:B------:R-:W-:Y:S02]  /*9d50*/  ISETP.GE.AND P0, PT, R36, UR9, PT ;  /* 0x0000000924007c0c */ /* 0x000fe4000bf06270 */
[----:B------:R-:W-:Y:S02]  /*9d60*/  ISETP.NE.U32.AND P4, PT, R29, RZ, PT ;  /* 0x000000ff1d00720c */ /* 0x000fe40003f85070 */
[----:B------:R-:W-:Y:S02]  /*9d70*/  PLOP3.LUT P6, PT, PT, PT, UP1, 0x40, 0x0 ;  /* 0x000000000000781c */ /* 0x000fe40003fce818 */
[----:B------:R-:W-:-:S02]  /*9d80*/  SEL R29, RZ, 0x4, P2 ;  /* 0x00000004ff1d7807 */ /* 0x000fc40001000000 */
[----:B------:R-:W-:Y:S01]  /*9d90*/  PLOP3.LUT P2, PT, PT, PT, UP1, 0x40, 0x0 ;  /* 0x000000000000781c */ /* 0x000fe20003f4e818 */
[----:B------:R-:W1:Y:S01]  /*9da0*/  S2R R61, SR_TID.X ;  /* 0x00000000003d7919 */ /* 0x000e620000002100 */
[----:B--2---:R-:W-:Y:S01]  /*9db0*/  IMAD.X R5, R28, 0x1, R31, P1 ;  /* 0x000000011c057824 */ /* 0x004fe200008e061f */
[----:B------:R-:W-:Y:S02]  /*9dc0*/  ISETP.GE.AND P1, PT, R30, UR9, PT ;  /* 0x000000091e007c0c */ /* 0x000fe4000bf26270 */
[----:B------:R-:W-:Y:S02]  /*9dd0*/  SEL R31, RZ, 0x4, P0 ;  /* 0x00000004ff1f7807 */ /* 0x000fe40000000000 */
[----:B------:R-:W-:Y:S01]  /*9de0*/  SEL R37, RZ, 0x4, P1 ;  /* 0x00000004ff257807 */ /* 0x000fe20000800000 */
[----:B------:R2:W-:Y:S01]  /*9df0*/  LDGSTS.E [R6+0x21400], [R4.64], P3 ;  /* 0x2140000004067fae */ /* 0x0005e2000992184e */
[----:B------:R-:W-:Y:S02]  /*9e00*/  PLOP3.LUT P0, PT, PT, PT, UP1, 0x40, 0x0 ;  /* 0x000000000000781c */ /* 0x000fe40003f0e818 */
[----:B------:R-:W-:-:S02]  /*9e10*/  SEL R31, R31, RZ, P6 ;  /* 0x000000ff1f1f7207 */ /* 0x000fc40003000000 */
[-C--:B------:R-:W-:Y:S02]  /*9e20*/  IADD3 R30, P1, R247, R27.reuse, RZ ;  /* 0x0000001bf71e7210 */ /* 0x080fe40007f3e0ff */
[----:B------:R-:W-:Y:S02]  /*9e30*/  SEL R37, R37, RZ, P2 ;  /* 0x000000ff25257207 */ /* 0x000fe40001000000 */
[----:B------:R-:W-:Y:S02]  /*9e40*/  IADD3 R36, P6, R246, R27, RZ ;  /* 0x0000001bf6247210 */ /* 0x000fe40007fde0ff */
[----:B------:R-:W-:Y:S02]  /*9e50*/  SEL R29, R29, RZ, P0 ;  /* 0x000000ff1d1d7207 */ /* 0x000fe40000000000 */
[----:B------:R-:W-:Y:S01]  /*9e60*/  ISETP.NE.U32.AND P0, PT, R31, RZ, PT ;  /* 0x000000ff1f00720c */ /* 0x000fe20003f05070 */
[C---:B------:R-:W-:Y:S01]  /*9e70*/  IMAD.X R31, R28.reuse, 0x1, R60, P1 ;  /* 0x000000011c1f7824 */ /* 0x040fe200008e063c */
[----:B------:R-:W-:Y:S01]  /*9e80*/  ISETP.NE.U32.AND P2, PT, R37, RZ, PT ;  /* 0x000000ff2500720c */ /* 0x000fe20003f45070 */
[----:B---3--:R-:W-:Y:S01]  /*9e90*/  IMAD.X R37, R28, 0x1, R38, P6 ;  /* 0x000000011c257824 */ /* 0x008fe200030e0626 */
[----:B------:R-:W-:-:S02]  /*9ea0*/  LOP3.LUT R38, R238, 0x30, RZ, 0xfc, !PT ;  /* 0x00000030ee267812 */ /* 0x000fc400078efcff */
[----:B------:R3:W-:Y:S01]  /*9eb0*/  LDGSTS.E [R6+0x21800], [R30.64], P5 ;  /* 0x218000001e067fae */ /* 0x0007e2000a92184e */
[----:B------:R-:W-:-:S03]  /*9ec0*/  LOP3.LUT R60, R238, 0x2c, RZ, 0xfc, !PT ;  /* 0x0000002cee3c7812 */ /* 0x000fc600078efcff */
[----:B------:R5:W-:Y:S01]  /*9ed0*/  LDGSTS.E [R6+0x21c00], [R36.64], P4 ;  /* 0x21c0000024067fae */ /* 0x000be2000a12184e */
[----:B--2---:R-:W-:Y:S02]  /*9ee0*/  IADD3 R4, P4, R245, R27, RZ ;  /* 0x0000001bf5047210 */ /* 0x004fe40007f9e0ff */
[----:B------:R-:W-:Y:S02]  /*9ef0*/  ISETP.GE.AND P5, PT, R38, UR9, PT ;  /* 0x0000000926007c0c */ /* 0x000fe4000bfa6270 */
[----:B------:R-:W-:Y:S01]  /*9f00*/  LOP3.LUT R38, R238, 0x34, RZ, 0xfc, !PT ;  /* 0x00000034ee267812 */ /* 0x000fe200078efcff */
[----:B----4-:R-:W-:Y:S01]  /*9f10*/  IMAD.X R5, R28, 0x1, R39, P4 ;  /* 0x000000011c057824 */ /* 0x010fe200020e0627 */
[----:B------:R-:W-:Y:S02]  /*9f20*/  ISETP.GE.AND P3, PT, R60, UR9, PT ;  /* 0x000000093c007c0c */ /* 0x000fe4000bf66270 */
[----:B------:R-:W-:Y:S02]  /*9f30*/  ISETP.GE.AND P4, PT, R38, UR9, PT ;  /* 0x0000000926007c0c */ /* 0x000fe4000bf86270 */
[----:B------:R-:W-:Y:S01]  /*9f40*/  ISETP.NE.U32.AND P1, PT, R29, RZ, PT ;  /* 0x000000ff1d00720c */ /* 0x000fe20003f25070 */
[----:B------:R2:W-:Y:S01]  /*9f50*/  LDGSTS.E [R6+0x22000], [R4.64], P0 ;  /* 0x2200000004067fae */ /* 0x0005e2000812184e */
[----:B------:R-:W-:-:S02]  /*9f60*/  PLOP3.LUT P6, PT, PT, PT, UP1, 0x40, 0x0 ;  /* 0x000000000000781c */ /* 0x000fc40003fce818 */
[----:B---3--:R-:W-:Y:S02]  /*9f70*/  SEL R31, RZ, 0x4, P3 ;  /* 0x00000004ff1f7807 */ /* 0x008fe40001800000 */
[----:B------:R-:W-:Y:S02]  /*9f80*/  SEL R29, RZ, 0x4, P5 ;  /* 0x00000004ff1d7807 */ /* 0x000fe40002800000 */
[----:B------:R-:W-:Y:S02]  /*9f90*/  PLOP3.LUT P5, PT, PT, PT, UP1, 0x40, 0x0 ;  /* 0x000000000000781c */ /* 0x000fe40003fae818 */
[----:B-----5:R-:W-:Y:S02]  /*9fa0*/  SEL R37, RZ, 0x4, P4 ;  /* 0x00000004ff257807 */ /* 0x020fe40002000000 */
[----:B------:R-:W-:Y:S02]  /*9fb0*/  PLOP3.LUT P3, PT, PT, PT, UP1, 0x40, 0x0 ;  /* 0x000000000000781c */ /* 0x000fe40003f6e818 */
[----:B------:R-:W-:-:S02]  /*9fc0*/  SEL R31, R31, RZ, P6 ;  /* 0x000000ff1f1f7207 */ /* 0x000fc40003000000 */
[-C--:B------:R-:W-:Y:S02]  /*9fd0*/  IADD3 R30, P4, R244, R27.reuse, RZ ;  /* 0x0000001bf41e7210 */ /* 0x080fe40007f9e0ff */
[----:B------:R-:W-:Y:S02]  /*9fe0*/  SEL R37, R37, RZ, P5 ;  /* 0x000000ff25257207 */ /* 0x000fe40002800000 */
[----:B------:R-:W-:Y:S02]  /*9ff0*/  IADD3 R36, P6, R243, R27, RZ ;  /* 0x0000001bf3247210 */ /* 0x000fe40007fde0ff */
[----:B------:R-:W-:Y:S02]  /*a000*/  SEL R29, R29, RZ, P3 ;  /* 0x000000ff1d1d7207 */ /* 0x000fe40001800000 */
[----:B------:R-:W-:Y:S01]  /*a010*/  ISETP.NE.U32.AND P3, PT, R31, RZ, PT ;  /* 0x000000ff1f00720c */ /* 0x000fe20003f65070 */
[----:B------:R-:W-:Y:S01]  /*a020*/  IMAD.X R31, R28, 0x1, R252, P4 ;  /* 0x000000011c1f7824 */ /* 0x000fe200020e06fc */
[----:B------:R-:W-:-:S02]  /*a030*/  LOP3.LUT R38, R238, 0x38, RZ, 0xfc, !PT ;  /* 0x00000038ee267812 */ /* 0x000fc400078efcff */
[----:B------:R-:W-:Y:S01]  /*a040*/  ISETP.NE.U32.AND P5, PT, R37, RZ, PT ;  /* 0x000000ff2500720c */ /* 0x000fe20003fa5070 */
[----:B------:R-:W-:Y:S01]  /*a050*/  IMAD.X R37, R28, 0x1, R251, P6 ;  /* 0x000000011c257824 */ /* 0x000fe200030e06fb */
[----:B------:R-:W-:Y:S01]  /*a060*/  LOP3.LUT R39, R238, 0x3c, RZ, 0xfc, !PT ;  /* 0x0000003cee277812 */ /* 0x000fe200078efcff */
[----:B------:R3:W-:Y:S01]  /*a070*/  LDGSTS.E [R6+0x22400], [R30.64], P1 ;  /* 0x224000001e067fae */ /* 0x0007e2000892184e */
[----:B------:R-:W-:Y:S02]  /*a080*/  ISETP.GE.AND P0, PT, R38, UR9, PT ;  /* 0x0000000926007c0c */ /* 0x000fe4000bf06270 */
[----:B-1----:R-:W-:Y:S01]  /*a090*/  LOP3.LUT R38, R61, 0x3f, RZ, 0xc0, !PT ;  /* 0x0000003f3d267812 */ /* 0x002fe200078ec0ff */
[----:B------:R1:W-:Y:S01]  /*a0a0*/  LDGSTS.E [R6+0x22800], [R36.64], P2 ;  /* 0x2280000024067fae */ /* 0x0003e2000912184e */
[----:B------:R-:W-:Y:S02]  /*a0b0*/  ISETP.GE.AND P2, PT, R39, UR9, PT ;  /* 0x0000000927007c0c */ /* 0x000fe4000bf46270 */
[----:B------:R-:W-:-:S02]  /*a0c0*/  ISETP.GE.AND P1, PT, R38, UR9, PT ;  /* 0x0000000926007c0c */ /* 0x000fc4000bf26270 */
[----:B------:R-:W-:Y:S02]  /*a0d0*/  ISETP.NE.U32.AND P4, PT, R29, RZ, PT ;  /* 0x000000ff1d00720c */ /* 0x000fe40003f85070 */
[----:B------:R-:W-:Y:S02]  /*a0e0*/  PLOP3.LUT P6, PT, PT, PT, UP1, 0x40, 0x0 ;  /* 0x000000000000781c */ /* 0x000fe40003fce818 */
[----:B------:R-:W-:Y:S01]  /*a0f0*/  SEL R29, RZ, 0x4, P0 ;  /* 0x00000004ff1d7807 */ /* 0x000fe20000000000 */
[----:B-1----:R-:W-:Y:S01]  /*a100*/  IMAD.U32 R36, RZ, RZ, UR6 ;  /* 0x00000006ff247e24 */ /* 0x002fe2000f8e00ff */
[----:B------:R-:W-:Y:S02]  /*a110*/  SEL R37, RZ, 0x4, P2 ;  /* 0x00000004ff257807 */ /* 0x000fe40001000000 */
[----:B--2---:R-:W-:Y:S02]  /*a120*/  IADD3 R4, P0, R242, R27, RZ ;  /* 0x0000001bf2047210 */ /* 0x004fe40007f1e0ff */
[----:B------:R-:W-:-:S02]  /*a130*/  PLOP3.LUT P2, PT, PT, PT, UP1, 0x40, 0x0 ;  /* 0x000000000000781c */ /* 0x000fc40003f4e818 */
[----:B------:R-:W-:Y:S01]  /*a140*/  SEL R5, RZ, 0x4, P1 ;  /* 0x00000004ff057807 */ /* 0x000fe20000800000 */
[----:B---3--:R-:W-:Y:S01]  /*a150*/  IMAD.MOV.U32 R30, RZ, RZ, R27 ;  /* 0x000000ffff1e7224 */ /* 0x008fe200078e001b */
[----:B------:R-:W-:Y:S02]  /*a160*/  SEL R29, R29, RZ, P6 ;  /* 0x000000ff1d1d7207 */ /* 0x000fe40003000000 */
[----:B------:R-:W-:Y:S02]  /*a170*/  LOP3.LUT R60, R238, 0x38, RZ, 0xfc, !PT ;  /* 0x00000038ee3c7812 */ /* 0x000fe400078efcff */
[----:B------:R-:W-:Y:S02]  /*a180*/  PLOP3.LUT P6, PT, PT, PT, UP1, 0x40, 0x0 ;  /* 0x000000000000781c */ /* 0x000fe40003fce818 */
[----:B------:R-:W-:Y:S02]  /*a190*/  LEA R27, P1, R36, R27, 0x2 ;  /* 0x0000001b241b7211 */ /* 0x000fe400078210ff */
[----:B------:R-:W-:-:S02]  /*a1a0*/  LOP3.LUT R39, R238, 0x30, RZ, 0xfc, !PT ;  /* 0x00000030ee277812 */ /* 0x000fc400078efcff */
[----:B------:R-:W-:Y:S01]  /*a1b0*/  SEL R36, R5, RZ, P2 ;  /* 0x000000ff05247207 */ /* 0x000fe20001000000 */
[----:B------:R-:W-:Y:S01]  /*a1c0*/  IMAD.X R5, R28, 0x1, R250, P0 ;  /* 0x000000011c057824 */ /* 0x000fe200000e06fa */
[----:B------:R-:W-:Y:S01]  /*a1d0*/  LOP3.LUT R38, R238, 0x34, RZ, 0xfc, !PT ;  /* 0x00000034ee267812 */ /* 0x000fe200078efcff */
[----:B------:R-:W-:Y:S01]  /*a1e0*/  IMAD.MOV.U32 R31, RZ, RZ, R28 ;  /* 0x000000ffff1f7224 */ /* 0x000fe200078e001c */
[----:B------:R-:W-:Y:S01]  /*a1f0*/  SEL R37, R37, RZ, P6 ;  /* 0x000000ff25257207 */ /* 0x000fe20003000000 */
[----:B------:R-:W-:Y:S01]  /*a200*/  IMAD R60, R60, c[0x0][0x188], RZ ;  /* 0x000062003c3c7a24 */ /* 0x000fe200078e02ff */
[----:B------:R-:W-:Y:S01]  /*a210*/  ISETP.NE.U32.AND P2, PT, R29, RZ, PT ;  /* 0x000000ff1d00720c */ /* 0x000fe20003f45070 */
[----:B------:R-:W-:Y:S01]  /*a220*/  IMAD R39, R39, c[0x0][0x188], RZ ;  /* 0x0000620027277a24 */ /* 0x000fe200078e02ff */
[----:B------:R1:W-:Y:S01]  /*a230*/  LDGSTS.E [R6+0x22c00], [R4.64], P3 ;  /* 0x22c0000004067fae */ /* 0x0003e2000992184e */
[----:B------:R-:W-:Y:S01]  /*a240*/  ISETP.NE.U32.AND P6, PT, R37, RZ, PT ;  /* 0x000000ff2500720c */ /* 0x000fe20003fc5070 */
[----:B------:R-:W-:Y:S01]  /*a250*/  IMAD R38, R38, c[0x0][0x188], RZ ;  /* 0x0000620026267a24 */ /* 0x000fe200078e02ff */
[----:B------:R-:W-:Y:S01]  /*a260*/  ISETP.NE.U32.AND P0, PT, R36, RZ, PT ;  /* 0x000000ff2400720c */ /* 0x000fe20003f05070 */
[----:B------:R-:W-:-:S04]  /*a270*/  IMAD.WIDE R36, R39, 0x4, R30 ;  /* 0x0000000427247825 */ /* 0x000fc800078e021e */
[--C-:B------:R-:W-:Y:S01]  /*a280*/  IMAD.WIDE R38, R38, 0x4, R30.reuse ;  /* 0x0000000426267825 */ /* 0x100fe200078e021e */
[----:B------:R2:W-:Y:S03]  /*a290*/  LDGSTS.E [R6+0x23000], [R36.64], P4 ;  /* 0x2300000024067fae */ /* 0x0005e6000a12184e */
[----:B-1----:R-:W-:Y:S01]  /*a2a0*/  IMAD.WIDE R4, R60, 0x4, R30 ;  /* 0x000000043c047825 */ /* 0x002fe200078e021e */
[----:B------:R-:W-:Y:S01]  /*a2b0*/  LOP3.LUT R60, R238, 0x3c, RZ, 0xfc, !PT ;  /* 0x0000003cee3c7812 */ /* 0x000fe200078efcff */
[----:B------:R1:W-:Y:S02]  /*a2c0*/  LDGSTS.E [R6+0x23400], [R38.64], P5 ;  /* 0x2340000026067fae */ /* 0x0003e4000a92184e */
[----:B------:R-:W-:Y:S02]  /*a2d0*/  IMAD.U32 R29, RZ, RZ, UR10 ;  /* 0x0000000aff1d7e24 */ /* 0x000fe4000f8e00ff */
[----:B------:R-:W-:Y:S01]  /*a2e0*/  IMAD R60, R60, c[0x0][0x188], RZ ;  /* 0x000062003c3c7a24 */ /* 0x000fe200078e02ff */
[----:B------:R3:W-:Y:S01]  /*a2f0*/  LDGSTS.E [R6+0x23800], [R4.64], P2 ;  /* 0x2380000004067fae */ /* 0x0007e2000912184e */
[----:B--2---:R-:W-:Y:S01]  /*a300*/  IADD3 R36, P3, R2, R236, RZ ;  /* 0x000000ec02247210 */ /* 0x004fe20007f7e0ff */
[----:B------:R-:W-:-:S02]  /*a310*/  IMAD R29, R29, 0x10000, R3 ;  /* 0x000100001d1d7824 */ /* 0x000fc400078e0203 */
[----:B-1----:R-:W-:Y:S01]  /*a320*/  IMAD.WIDE R38, R60, 0x4, R30 ;  /* 0x000000043c267825 */ /* 0x002fe200078e021e */
[----:B------:R-:W-:-:S03]  /*a330*/  IADD3 R30, P2, R2, R232, RZ ;  /* 0x000000e8021e7210 */ /* 0x000fc60007f5e0ff */
[--C-:B------:R-:W-:Y:S01]  /*a340*/  IMAD.X R37, R235, 0x1, R8.reuse, P3 ;  /* 0x00000001eb257824 */ /* 0x100fe200018e0608 */
[----:B---3--:R-:W-:Y:S01]  /*a350*/  IADD3 R4, P3, R2, R228, RZ ;  /* 0x000000e402047210 */ /* 0x008fe20007f7e0ff */
[----:B------:R1:W-:Y:S01]  /*a360*/  LDGSTS.E [R6+0x23c00], [R38.64], P6 ;  /* 0x23c0000026067fae */ /* 0x0003e2000b12184e */
[----:B------:R-:W-:-:S03]  /*a370*/  IMAD.X R31, R231, 0x1, R8, P2 ;  /* 0x00000001e71f7824 */ /* 0x000fc600010e0608 */
[----:B------:R-:W0:Y:S01]  /*a380*/  LDGDEPBAR ;  /* 0x00000000000079af */ /* 0x000e220000000000 */
[----:B------:R-:W-:-:S03]  /*a390*/  IMAD.X R5, R227, 0x1, R8, P3 ;  /* 0x00000001e3057824 */ /* 0x000fc600018e0608 */
[----:B------:R2:W-:Y:S04]  /*a3a0*/  LDGSTS.E [R29], [R36.64], P0 ;  /* 0x00000000241d7fae */ /* 0x0005e8000812184e */
[----:B------:R3:W-:Y:S04]  /*a3b0*/  LDGSTS.E [R29+0x800], [R30.64], P0 ;  /* 0x008000001e1d7fae */ /* 0x0007e8000812184e */
[----:B------:R4:W-:Y:S01]  /*a3c0*/  LDGSTS.E [R29+0x1000], [R4.64], P0 ;  /* 0x01000000041d7fae */ /* 0x0009e2000812184e */
[C---:B--2---:R-:W-:Y:S02]  /*a3d0*/  IADD3 R36, P2, R2.reuse, R224, RZ ;  /* 0x000000e002247210 */ /* 0x044fe40007f5e0ff */
[----:B---3--:R-:W-:-:S03]  /*a3e0*/  IADD3 R30, P3, R2, R220, RZ ;  /* 0x000000dc021e7210 */ /* 0x008fc60007f7e0ff */
[--C-:B------:R-:W-:Y:S01]  /*a3f0*/  IMAD.X R37, R223, 0x1, R8.reuse, P2 ;  /* 0x00000001df257824 */ /* 0x100fe200010e0608 */
[----:B----4-:R-:W-:Y:S01]  /*a400*/  IADD3 R4, P2, R2, R216, RZ ;  /* 0x000000d802047210 */ /* 0x010fe20007f5e0ff */
[----:B------:R-:W-:-:S03]  /*a410*/  IMAD.X R31, R219, 0x1, R8, P3 ;  /* 0x00000001db1f7824 */ /* 0x000fc600018e0608 */
[----:B------:R2:W-:Y:S01]  /*a420*/  LDGSTS.E [R29+0x1800], [R36.64], P0 ;  /* 0x01800000241d7fae */ /* 0x0005e2000812184e */
[----:B------:R-:W-:-:S03]  /*a430*/  IMAD.X R5, R215, 0x1, R8, P2 ;  /* 0x00000001d7057824 */ /* 0x000fc600010e0608 */
        /* <DEDUP_REMOVED lines=72> */
[----:B------:R3:W-:Y:S01]  /*a8c0*/  LDGSTS.E [R29+0xe000], [R30.64], P0 ;  /* 0x0e0000001e1d7fae */ /* 0x0007e2000812184e */
[----:B-1----:R-:W-:-:S03]  /*a8d0*/  IMAD.U32 R6, RZ, RZ, UR10 ;  /* 0x0000000aff067e24 */ /* 0x002fc6000f8e00ff */
[----:B------:R1:W-:Y:S01]  /*a8e0*/  LDGSTS.E [R29+0xe800], [R4.64], P0 ;  /* 0x0e800000041d7fae */ /* 0x0003e2000812184e */
[C---:B--2---:R-:W-:Y:S02]  /*a8f0*/  IADD3 R36, P3, R2.reuse, R11, RZ ;  /* 0x0000000b02247210 */ /* 0x044fe40007f7e0ff */
[----:B---3--:R-:W-:-:S03]  /*a900*/  IADD3 R30, P4, R2, R9, RZ ;  /* 0x00000009021e7210 */ /* 0x008fc60007f9e0ff */
[--C-:B------:R-:W-:Y:S01]  /*a910*/  IMAD.X R37, R20, 0x1, R8.reuse, P3 ;  /* 0x0000000114257824 */ /* 0x100fe200018e0608 */
[----:B-1----:R-:W-:Y:S01]  /*a920*/  IADD3 R4, P2, R2, R234, RZ ;  /* 0x000000ea02047210 */ /* 0x002fe20007f5e0ff */
[----:B------:R-:W-:-:S03]  /*a930*/  IMAD.X R31, R16, 0x1, R8, P4 ;  /* 0x00000001101f7824 */ /* 0x000fc600020e0608 */
[----:B------:R1:W-:Y:S01]  /*a940*/  LDGSTS.E [R29+0xf000], [R36.64], P0 ;  /* 0x0f000000241d7fae */ /* 0x0003e2000812184e */
[----:B------:R-:W-:Y:S02]  /*a950*/  IMAD R6, R6, 0x10000, R239 ;  /* 0x0001000006067824 */ /* 0x000fe400078e02ef */
[----:B------:R-:W-:Y:S01]  /*a960*/  IMAD.X R5, R233, 0x1, R8, P2 ;  /* 0x00000001e9057824 */ /* 0x000fe200010e0608 */
[----:B------:R2:W-:Y:S04]  /*a970*/  LDGSTS.E [R29+0xf800], [R30.64], P0 ;  /* 0x0f8000001e1d7fae */ /* 0x0005e8000812184e */
[----:B------:R3:W-:Y:S01]  /*a980*/  LDGSTS.E [R6+0x400], [R4.64], P0 ;  /* 0x0040000004067fae */ /* 0x0007e2000812184e */
[C---:B-1----:R-:W-:Y:S02]  /*a990*/  IADD3 R36, P3, R2.reuse, R230, RZ ;  /* 0x000000e602247210 */ /* 0x042fe40007f7e0ff */
[----:B--2---:R-:W-:-:S03]  /*a9a0*/  IADD3 R30, P2, R2, R226, RZ ;  /* 0x000000e2021e7210 */ /* 0x004fc60007f5e0ff */
[--C-:B------:R-:W-:Y:S01]  /*a9b0*/  IMAD.X R37, R229, 0x1, R8.reuse, P3 ;  /* 0x00000001e5257824 */ /* 0x100fe200018e0608 */
[----:B---3--:R-:W-:Y:S01]  /*a9c0*/  IADD3 R4, P3, R2, R222, RZ ;  /* 0x000000de02047210 */ /* 0x008fe20007f7e0ff */
[----:B------:R-:W-:-:S03]  /*a9d0*/  IMAD.X R31, R225, 0x1, R8, P2 ;  /* 0x00000001e11f7824 */ /* 0x000fc600010e0608 */
[----:B------:R1:W-:Y:S01]  /*a9e0*/  LDGSTS.E [R6+0xc00], [R36.64], P0 ;  /* 0x00c0000024067fae */ /* 0x0003e2000812184e */
[----:B------:R-:W-:-:S03]  /*a9f0*/  IMAD.X R5, R221, 0x1, R8, P3 ;  /* 0x00000001dd057824 */ /* 0x000fc600018e0608 */
        /* <DEDUP_REMOVED lines=72> */
[----:B------:R2:W-:Y:S01]  /*ae80*/  LDGSTS.E [R6+0xd400], [R30.64], P0 ;  /* 0x0d4000001e067fae */ /* 0x0005e2000812184e */
[----:B------:R-:W-:-:S03]  /*ae90*/  IADD3 R38, P3, R2, R12, RZ ;  /* 0x0000000c02267210 */ /* 0x000fc60007f7e0ff */
[----:B------:R3:W-:Y:S01]  /*aea0*/  LDGSTS.E [R6+0xdc00], [R4.64], P0 ;  /* 0x0dc0000004067fae */ /* 0x0007e2000812184e */
[C---:B-1----:R-:W-:Y:S02]  /*aeb0*/  IADD3 R36, P2, R2.reuse, R15, RZ ;  /* 0x0000000f02247210 */ /* 0x042fe40007f5e0ff */
[----:B--2---:R-:W-:-:S03]  /*aec0*/  IADD3 R30, P4, R2, R10, RZ ;  /* 0x0000000a021e7210 */ /* 0x004fc60007f9e0ff */
[--C-:B------:R-:W-:Y:S01]  /*aed0*/  IMAD.X R37, R23, 0x1, R8.reuse, P2 ;  /* 0x0000000117257824 */ /* 0x100fe200010e0608 */
[----:B---3--:R-:W-:Y:S01]  /*aee0*/  IADD3 R4, P2, R2, R7, RZ ;  /* 0x0000000702047210 */ /* 0x008fe20007f5e0ff */
[----:B------:R-:W-:-:S03]  /*aef0*/  IMAD.X R39, R21, 0x1, R8, P3 ;  /* 0x0000000115277824 */ /* 0x000fc600018e0608 */
[----:B------:R1:W-:Y:S01]  /*af00*/  LDGSTS.E [R6+0xe400], [R36.64], P0 ;  /* 0x0e40000024067fae */ /* 0x0003e2000812184e */
[--C-:B------:R-:W-:Y:S02]  /*af10*/  IMAD.X R31, R18, 0x1, R8.reuse, P4 ;  /* 0x00000001121f7824 */ /* 0x100fe400020e0608 */
[----:B------:R-:W-:Y:S01]  /*af20*/  IMAD.X R5, R14, 0x1, R8, P2 ;  /* 0x000000010e057824 */ /* 0x000fe200010e0608 */
[----:B------:R1:W-:Y:S04]  /*af30*/  LDGSTS.E [R6+0xec00], [R38.64], P0 ;  /* 0x0ec0000026067fae */ /* 0x0003e8000812184e */
[----:B------:R1:W-:Y:S04]  /*af40*/  LDGSTS.E [R6+0xf400], [R30.64], P0 ;  /* 0x0f4000001e067fae */ /* 0x0003e8000812184e */
[----:B------:R1:W-:Y:S01]  /*af50*/  LDGSTS.E [R6+0xfc00], [R4.64], P0 ;  /* 0x0fc0000004067fae */ /* 0x0003e2000812184e */
[----:B------:R-:W-:-:S02]  /*af60*/  IADD3 R12, P0, R12, UR13, RZ ;  /* 0x0000000d0c0c7c10 */ /* 0x000fc4000ff1e0ff */
[----:B------:R-:W-:Y:S01]  /*af70*/  IADD3 R7, P5, R7, UR13, RZ ;  /* 0x0000000d07077c10 */ /* 0x000fe2000ffbe0ff */
[----:B------:R-:W-:Y:S01]  /*af80*/  HMMA.1688.F32.TF32 R88, R44, R64, R88 ;  /* 0x000000402c58723c */ /* 0x000fe20000081058 */
[----:B------:R-:W-:Y:S01]  /*af90*/  IADD3.X R21, R21, UR7, RZ, P0, !PT ;  /* 0x0000000715157c10 */ /* 0x000fe200087fe4ff */
[----:B------:R-:W-:Y:S01]  /*afa0*/  UIADD3 UR4, UR4, 0x1, URZ ;  /* 0x0000000104047890 */ /* 0x000fe2000fffe03f */
[----:B------:R-:W-:Y:S01]  /*afb0*/  IADD3 R130, P0, R130, UR13, RZ ;  /* 0x0000000d82827c10 */ /* 0x000fe2000ff1e0ff */
[----:B------:R-:W-:Y:S01]  /*afc0*/  UIADD3 UR9, UR9, -0x40, URZ ;  /* 0xffffffc009097890 */ /* 0x000fe2000fffe03f */
[----:B------:R-:W-:Y:S01]  /*afd0*/  IADD3 R9, P4, R9, UR13, RZ ;  /* 0x0000000d09097c10 */ /* 0x000fe2000ff9e0ff */
[----:B------:R-:W0:Y:S01]  /*afe0*/  LDGDEPBAR ;  /* 0x00000000000079af */ /* 0x000e220000000000 */
[----:B------:R-:W-:Y:S02]  /*aff0*/  IADD3 R10, P3, R10, UR13, RZ ;  /* 0x0000000d0a0a7c10 */ /* 0x000fe4000ff7e0ff */
[----:B------:R-:W-:-:S02]  /*b000*/  IADD3 R11, P2, R11, UR13, RZ ;  /* 0x0000000d0b0b7c10 */ /* 0x000fc4000ff5e0ff */
[----:B------:R-:W-:Y:S02]  /*b010*/  IADD3.X R129, R129, UR7, RZ, P0, !PT ;  /* 0x0000000781817c10 */ /* 0x000fe400087fe4ff */
[----:B------:R-:W-:Y:S02]  /*b020*/  IADD3 R142, P0, R142, UR13, RZ ;  /* 0x0000000d8e8e7c10 */ /* 0x000fe4000ff1e0ff */
[----:B------:R-:W-:Y:S02]  /*b030*/  IADD3.X R14, R14, UR7, RZ, P5, !PT ;  /* 0x000000070e0e7c10 */ /* 0x000fe4000affe4ff */
[----:B------:R-:W-:Y:S02]  /*b040*/  IADD3.X R16, R16, UR7, RZ, P4, !PT ;  /* 0x0000000710107c10 */ /* 0x000fe4000a7fe4ff */
[----:B------:R-:W-:Y:S02]  /*b050*/  IADD3.X R18, R18, UR7, RZ, P3, !PT ;  /* 0x0000000712127c10 */ /* 0x000fe40009ffe4ff */
[----:B------:R-:W-:-:S02]  /*b060*/  IADD3.X R20, R20, UR7, RZ, P2, !PT ;  /* 0x0000000714147c10 */ /* 0x000fc400097fe4ff */
[----:B------:R-:W-:Y:S02]  /*b070*/  IADD3 R13, P6, R13, UR13, RZ ;  /* 0x0000000d0d0d7c10 */ /* 0x000fe4000ffde0ff */
[----:B------:R-:W-:Y:S02]  /*b080*/  IADD3 R15, P5, R15, UR13, RZ ;  /* 0x0000000d0f0f7c10 */ /* 0x000fe4000ffbe0ff */
[----:B------:R-:W-:Y:S02]  /*b090*/  IADD3 R17, P4, R17, UR13, RZ ;  /* 0x0000000d11117c10 */ /* 0x000fe4000ff9e0ff */
[----:B------:R-:W-:Y:S02]  /*b0a0*/  IADD3 R19, P3, R19, UR13, RZ ;  /* 0x0000000d13137c10 */ /* 0x000fe4000ff7e0ff */
[----:B------:R-:W-:Y:S02]  /*b0b0*/  IADD3 R128, P2, R128, UR13, RZ ;  /* 0x0000000d80807c10 */ /* 0x000fe4000ff5e0ff */
[----:B------:R-:W-:-:S02]  /*b0c0*/  IADD3.X R141, R141, UR7, RZ, P0, !PT ;  /* 0x000000078d8d7c10 */ /* 0x000fc400087fe4ff */
[----:B------:R-:W-:Y:S02]  /*b0d0*/  IADD3 R154, P0, R154, UR13, RZ ;  /* 0x0000000d9a9a7c10 */ /* 0x000fe4000ff1e0ff */
[----:B------:R-:W-:Y:S02]  /*b0e0*/  IADD3.X R22, R22, UR7, RZ, P6, !PT ;  /* 0x0000000716167c10 */ /* 0x000fe4000b7fe4ff */
        /* <DEDUP_REMOVED lines=63> */
[----:B------:R-:W-:Y:S01]  /*b4e0*/  IADD3.X R187, R187, UR7, RZ, P2, !PT ;  /* 0x00000007bbbb7c10 */ /* 0x000fe200097fe4ff */
[----:B------:R-:W-:Y:S01]  /*b4f0*/  UISETP.NE.U32.AND UP0, UPT, UR8, UR4, UPT ;  /* 0x000000040800728c */ /* 0x000fe2000bf05070 */
[----:B------:R-:W-:-:S02]  /*b500*/  IADD3 R192, P6, R192, UR13, RZ ;  /* 0x0000000dc0c07c10 */ /* 0x000fc4000ffde0ff */
[----:B------:R-:W-:Y:S02]  /*b510*/  IADD3 R194, P5, R194, UR13, RZ ;  /* 0x0000000dc2c27c10 */ /* 0x000fe4000ffbe0ff */
[----:B------:R-:W-:Y:S02]  /*b520*/  IADD3 R196, P4, R196, UR13, RZ ;  /* 0x0000000dc4c47c10 */ /* 0x000fe4000ff9e0ff */
[----:B------:R-:W-:Y:S02]  /*b530*/  IADD3 R198, P3, R198, UR13, RZ ;  /* 0x0000000dc6c67c10 */ /* 0x000fe4000ff7e0ff */
[----:B------:R-:W-:Y:S02]  /*b540*/  IADD3 R200, P2, R200, UR13, RZ ;  /* 0x0000000dc8c87c10 */ /* 0x000fe4000ff5e0ff */
[----:B------:R-:W-:Y:S02]  /*b550*/  IADD3.X R213, R213, UR7, RZ, P0, !PT ;  /* 0x00000007d5d57c10 */ /* 0x000fe400087fe4ff */
[----:B------:R-:W-:-:S02]  /*b560*/  IADD3 R226, P0, R226, UR13, RZ ;  /* 0x0000000de2e27c10 */ /* 0x000fc4000ff1e0ff */
[----:B------:R-:W-:Y:S02]  /*b570*/  IADD3.X R191, R191, UR7, RZ, P6, !PT ;  /* 0x00000007bfbf7c10 */ /* 0x000fe4000b7fe4ff */
[----:B------:R-:W-:Y:S02]  /*b580*/  IADD3.X R193, R193, UR7, RZ, P5, !PT ;  /* 0x00000007c1c17c10 */ /* 0x000fe4000affe4ff */
[----:B------:R-:W-:Y:S02]  /*b590*/  IADD3.X R195, R195, UR7, RZ, P4, !PT ;  /* 0x00000007c3c37c10 */ /* 0x000fe4000a7fe4ff */
[----:B------:R-:W-:Y:S02]  /*b5a0*/  IADD3.X R197, R197, UR7, RZ, P3, !PT ;  /* 0x00000007c5c57c10 */ /* 0x000fe40009ffe4ff */
[----:B------:R-:W-:Y:S02]  /*b5b0*/  IADD3.X R199, R199, UR7, RZ, P2, !PT ;  /* 0x00000007c7c77c10 */ /* 0x000fe400097fe4ff */
[----:B------:R-:W-:-:S02]  /*b5c0*/  IADD3 R204, P6, R204, UR13, RZ ;  /* 0x0000000dcccc7c10 */ /* 0x000fc4000ffde0ff */
[----:B------:R-:W-:Y:S02]  /*b5d0*/  IADD3 R206, P5, R206, UR13, RZ ;  /* 0x0000000dcece7c10 */ /* 0x000fe4000ffbe0ff */
[----:B------:R-:W-:Y:S02]  /*b5e0*/  IADD3 R208, P4, R208, UR13, RZ ;  /* 0x0000000dd0d07c10 */ /* 0x000fe4000ff9e0ff */
[----:B------:R-:W-:Y:S02]  /*b5f0*/  IADD3 R210, P3, R210, UR13, RZ ;  /* 0x0000000dd2d27c10 */ /* 0x000fe4000ff7e0ff */
[----:B------:R-:W-:Y:S02]  /*b600*/  IADD3 R212, P2, R212, UR13, RZ ;  /* 0x0000000dd4d47c10 */ /* 0x000fe4000ff5e0ff */
[----:B------:R-:W-:Y:S02]  /*b610*/  IADD3.X R225, R225, UR7, RZ, P0, !PT ;  /* 0x00000007e1e17c10 */ /* 0x000fe400087fe4ff */
[----:B------:R-:W-:-:S02]  /*b620*/  PLOP3.LUT P0, PT, PT, PT, UP0, 0x80, 0x0 ;  /* 0x000000000000781c */ /* 0x000fc40003f0f008 */
        /* <DEDUP_REMOVED lines=11> */
[----:B------:R-:W-:-:S02]  /*b6e0*/  IADD3.X R217, R217, UR7, RZ, P5, !PT ;  /* 0x00000007d9d97c10 */ /* 0x000fc4000affe4ff */
[----:B------:R-:W-:Y:S02]  /*b6f0*/  IADD3.X R219, R219, UR7, RZ, P4, !PT ;  /* 0x00000007dbdb7c10 */ /* 0x000fe4000a7fe4ff */
[----:B------:R-:W-:Y:S02]  /*b700*/  IADD3.X R221, R221, UR7, RZ, P3, !PT ;  /* 0x00000007dddd7c10 */ /* 0x000fe40009ffe4ff */
[----:B------:R-:W-:Y:S02]  /*b710*/  IADD3.X R223, R223, UR7, RZ, P2, !PT ;  /* 0x00000007dfdf7c10 */ /* 0x000fe400097fe4ff */
[----:B------:R-:W-:Y:S02]  /*b720*/  IADD3 R228, P6, R228, UR13, RZ ;  /* 0x0000000de4e47c10 */ /* 0x000fe4000ffde0ff */
[----:B------:R-:W-:Y:S02]  /*b730*/  IADD3 R230, P5, R230, UR13, RZ ;  /* 0x0000000de6e67c10 */ /* 0x000fe4000ffbe0ff */
[----:B------:R-:W-:-:S02]  /*b740*/  IADD3 R232, P4, R232, UR13, RZ ;  /* 0x0000000de8e87c10 */ /* 0x000fc4000ff9e0ff */
[----:B------:R-:W-:Y:S02]  /*b750*/  IADD3 R234, P3, R234, UR13, RZ ;  /* 0x0000000deaea7c10 */ /* 0x000fe4000ff7e0ff */
[----:B------:R-:W-:Y:S01]  /*b760*/  IADD3 R236, P2, R236, UR13, RZ ;  /* 0x0000000decec7c10 */ /* 0x000fe2000ff5e0ff */
[----:B------:R-:W-:Y:S01]  /*b770*/  HMMA.1688.F32.TF32 R56, R124, R42, R56 ;  /* 0x0000002a7c38723c */ /* 0x000fe20000081038 */
[----:B------:R-:W-:Y:S02]  /*b780*/  IADD3.X R227, R227, UR7, RZ, P6, !PT ;  /* 0x00000007e3e37c10 */ /* 0x000fe4000b7fe4ff */
[----:B------:R-:W-:Y:S02]  /*b790*/  IADD3.X R229, R229, UR7, RZ, P5, !PT ;  /* 0x00000007e5e57c10 */ /* 0x000fe4000affe4ff */
[----:B------:R-:W-:-:S03]  /*b7a0*/  IADD3.X R231, R231, UR7, RZ, P4, !PT ;  /* 0x00000007e7e77c10 */ /* 0x000fc6000a7fe4ff */
[----:B------:R-:W-:Y:S01]  /*b7b0*/  HMMA.1688.F32.TF32 R44, R32, R42, R112 ;  /* 0x0000002a202c723c */ /* 0x000fe20000081070 */
[----:B------:R-:W-:Y:S02]  /*b7c0*/  IADD3.X R233, R233, UR7, RZ, P3, !PT ;  /* 0x00000007e9e97c10 */ /* 0x000fe40009ffe4ff */
[----:B------:R-:W-:Y:S02]  /*b7d0*/  IADD3.X R235, R235, UR7, RZ, P2, !PT ;  /* 0x00000007ebeb7c10 */ /* 0x000fe400097fe4ff */
[----:B------:R-:W-:-:S03]  /*b7e0*/  IADD3.X R28, R28, UR11, RZ, P1, !PT ;  /* 0x0000000b1c1c7c10 */ /* 0x000fc60008ffe4ff */
[-C--:B------:R-:W-:Y:S08]  /*b7f0*/  HMMA.1688.F32.TF32 R40, R32, R62.reuse, R92 ;  /* 0x0000003e2028723c */ /* 0x080ff0000008105c */
[C---:B------:R-:W-:Y:S08]  /*b800*/  HMMA.1688.F32.TF32 R80, R124.reuse, R62, R80 ;  /* 0x0000003e7c50723c */ /* 0x040ff00000081050 */
[-C--:B------:R-:W-:Y:S08]  /*b810*/  HMMA.1688.F32.TF32 R120, R124, R66.reuse, R120 ;  /* 0x000000427c78723c */ /* 0x080ff00000081078 */
[----:B------:R-:W-:Y:S01]  /*b820*/  HMMA.1688.F32.TF32 R32, R32, R66, R88 ;  /* 0x000000422020723c */ /* 0x000fe20000081058 */
[----:B-1----:R-:W-:Y:S01]  /*b830*/  @!P0 CALL.REL.NOINC `(.L_x_1) ;  /* 0x0000001000008944 */ /* 0x002fe20003c00000 */
[----:B------:R-:W-:Y:S06]  /*b840*/  BRA `(.L_x_2) ;  /* 0xffffcd8000007947 */ /* 0x000fec000383ffff */
.L_x_1:
[----:B-1----:R-:W2:Y:S01]  /*b850*/  LDL.LU R29, [R1+0x34] ;  /* 0x00003400011d7983 */ /* 0x002ea20000300800 */
[----:B------:R-:W-:-:S04]  /*b860*/  DEPBAR.LE SB0, 0x0 ;  /* 0x000080000000791a */ /* 0x000fc80000000000 */
[----:B------:R-:W1:Y:S04]  /*b870*/  S2R R5, SR_TID.X ;  /* 0x0000000000057919 */ /* 0x000e680000002100 */
[----:B------:R-:W3:Y:S04]  /*b880*/  LDL.LU R23, [R1+0x74] ;  /* 0x0000740001177983 */ /* 0x000ee80000300800 */
[----:B------:R-:W4:Y:S04]  /*b890*/  LDL.LU R22, [R1+0x120] ;  /* 0x0001200001167983 */ /* 0x000f280000300800 */
[----:B------:R-:W5:Y:S04]  /*b8a0*/  LDL.LU R24, [R1+0x70] ;  /* 0x0000700001187983 */ /* 0x000f680000300800 */
[----:B------:R-:W1:Y:S02]  /*b8b0*/  S2R R6, SR_TID.X ;  /* 0x0000000000067919 */ /* 0x000e640000002100 */
[----:B-1----:R-:W-:-:S02]  /*b8c0*/  IMAD.SHL.U32 R3, R5, 0x20, RZ ;  /* 0x0000002005037824 */ /* 0x002fc400078e00ff */
[C---:B------:R-:W-:Y:S02]  /*b8d0*/  IMAD.SHL.U32 R2, R5.reuse, 0x800, RZ ;  /* 0x0000080005027824 */ /* 0x040fe400078e00ff */
[--C-:B------:R-:W-:Y:S01]  /*b8e0*/  IMAD R4, R5, 0x200, R5.reuse ;  /* 0x0000020005047824 */ /* 0x100fe200078e0205 */
[----:B------:R-:W-:Y:S02]  /*b8f0*/  SHF.R.U32.HI R5, RZ, 0x2, R5 ;  /* 0x00000002ff057819 */ /* 0x000fe40000011605 */
[----:B------:R-:W-:Y:S01]  /*b900*/  LOP3.LUT R2, R2, 0xc000, RZ, 0xc0, !PT ;  /* 0x0000c00002027812 */ /* 0x000fe200078ec0ff */
[----:B------:R-:W-:Y:S02]  /*b910*/  IMAD.SHL.U32 R4, R4, 0x10, RZ ;  /* 0x0000001004047824 */ /* 0x000fe400078e00ff */
[----:B------:R-:W-:-:S03]  /*b920*/  IMAD.SHL.U32 R6, R6, 0x4, RZ ;  /* 0x0000000406067824 */ /* 0x000fc600078e00ff */
[----:B------:R-:W-:Y:S01]  /*b930*/  LOP3.LUT R4, R4, 0xc7f0, RZ, 0xc0, !PT ;  /* 0x0000c7f004047812 */ /* 0x000fe200078ec0ff */
[----:B------:R-:W-:Y:S02]  /*b940*/  IMAD.MOV.U32 R8, RZ, RZ, R76 ;  /* 0x000000ffff087224 */ /* 0x000fe400078e004c */
[----:B------:R-:W-:Y:S02]  /*b950*/  IMAD.MOV.U32 R9, RZ, RZ, R56 ;  /* 0x000000ffff097224 */ /* 0x000fe400078e0038 */
[----:B------:R-:W-:Y:S02]  /*b960*/  IMAD.MOV.U32 R10, RZ, RZ, R80 ;  /* 0x000000ffff0a7224 */ /* 0x000fe400078e0050 */
[----:B------:R-:W-:Y:S02]  /*b970*/  IMAD.MOV.U32 R11, RZ, RZ, R120 ;  /* 0x000000ffff0b7224 */ /* 0x000fe400078e0078 */
[----:B------:R-:W-:Y:S02]  /*b980*/  IMAD.MOV.U32 R7, RZ, RZ, R121 ;  /* 0x000000ffff077224 */ /* 0x000fe400078e0079 */
[----:B------:R-:W-:-:S02]  /*b990*/  IMAD.MOV.U32 R12, RZ, RZ, R72 ;  /* 0x000000ffff0c7224 */ /* 0x000fc400078e0048 */
[----:B------:R-:W-:Y:S02]  /*b9a0*/  IMAD.MOV.U32 R13, RZ, RZ, R48 ;  /* 0x000000ffff0d7224 */ /* 0x000fe400078e0030 */
[----:B------:R-:W-:Y:S02]  /*b9b0*/  IMAD.MOV.U32 R14, RZ, RZ, R116 ;  /* 0x000000ffff0e7224 */ /* 0x000fe400078e0074 */
[----:B------:R-:W-:Y:S02]  /*b9c0*/  IMAD.MOV.U32 R15, RZ, RZ, R108 ;  /* 0x000000ffff0f7224 */ /* 0x000fe400078e006c */
[----:B------:R-:W-:Y:S02]  /*b9d0*/  IMAD.MOV.U32 R16, RZ, RZ, R73 ;  /* 0x000000ffff107224 */ /* 0x000fe400078e0049 */
[----:B------:R-:W-:Y:S02]  /*b9e0*/  IMAD.MOV.U32 R17, RZ, RZ, R49 ;  /* 0x000000ffff117224 */ /* 0x000fe400078e0031 */
[----:B------:R-:W-:-:S02]  /*b9f0*/  IMAD.MOV.U32 R18, RZ, RZ, R117 ;  /* 0x000000ffff127224 */ /* 0x000fc400078e0075 */
[----:B------:R-:W-:Y:S01]  /*ba00*/  IMAD.MOV.U32 R19, RZ, RZ, R109 ;  /* 0x000000ffff137224 */ /* 0x000fe200078e006d */
[----:B------:R-:W-:Y:S01]  /*ba10*/  BAR.SYNC.DEFER_BLOCKING 0x0 ;  /* 0x0000000000007b1d */ /* 0x000fe20000010000 */
[----:B--2---:R-:W-:-:S05]  /*ba20*/  LOP3.LUT R3, R29, 0x60, R3, 0xf8, !PT ;  /* 0x000000601d037812 */ /* 0x004fca00078ef803 */
[----:B------:R-:W2:Y:S01]  /*ba30*/  LDL.LU R29, [R1+0x6c] ;  /* 0x00006c00011d7983 */ /* 0x000ea20000300800 */
[----:B------:R-:W-:-:S03]  /*ba40*/  LOP3.LUT R3, R3, 0x70, R6, 0x78, !PT ;  /* 0x0000007003037812 */ /* 0x000fc600078e7806 */
[----:B------:R-:W4:Y:S02]  /*ba50*/  LDL.LU R38, [R1+0x68] ;  /* 0x0000680001267983 */ /* 0x000f240000300800 */
[----:B------:R-:W-:Y:S01]  /*ba60*/  IMAD.IADD R21, R2, 0x1, R3 ;  /* 0x0000000102157824 */ /* 0x000fe200078e0203 */
[----:B------:R-:W-:Y:S01]  /*ba70*/  LOP3.LUT R2, R4, 0x20, R5, 0x78, !PT ;  /* 0x0000002004027812 */ /* 0x000fe200078e7805 */
[----:B------:R-:W-:Y:S01]  /*ba80*/  IMAD.MOV.U32 R4, RZ, RZ, R77 ;  /* 0x000000ffff047224 */ /* 0x000fe200078e004d */
[----:B------:R-:W4:Y:S01]  /*ba90*/  LDL.LU R39, [R1+0x64] ;  /* 0x0000640001277983 */ /* 0x000f220000300800 */
[----:B------:R-:W-:Y:S02]  /*baa0*/  IMAD.MOV.U32 R5, RZ, RZ, R57 ;  /* 0x000000ffff057224 */ /* 0x000fe400078e0039 */
[----:B------:R-:W-:Y:S01]  /*bab0*/  IMAD.MOV.U32 R6, RZ, RZ, R81 ;  /* 0x000000ffff067224 */ /* 0x000fe200078e0051 */
[----:B------:R1:W-:Y:S04]  /*bac0*/  STS.128 [R21], R8 ;  /* 0x0000000815007388 */ /* 0x0003e80000000c00 */
[----:B------:R3:W-:Y:S04]  /*bad0*/  STS.128 [R21+0x400], R4 ;  /* 0x0004000415007388 */ /* 0x0007e80000000c00 */
[----:B------:R3:W-:Y:S01]  /*bae0*/  STS.128 [R21+0x100], R12 ;  /* 0x0001000c15007388 */ /* 0x0007e20000000c00 */
[----:B-1----:R-:W-:-:S02]  /*baf0*/  IMAD.MOV.U32 R8, RZ, RZ, R78 ;  /* 0x000000ffff087224 */ /* 0x002fc400078e004e */
[----:B------:R-:W-:Y:S02]  /*bb00*/  IMAD.MOV.U32 R9, RZ, RZ, R58 ;  /* 0x000000ffff097224 */ /* 0x000fe400078e003a */
[----:B------:R-:W-:Y:S02]  /*bb10*/  IMAD.MOV.U32 R10, RZ, RZ, R82 ;  /* 0x000000ffff0a7224 */ /* 0x000fe400078e0052 */
[----:B------:R-:W-:Y:S02]  /*bb20*/  IMAD.MOV.U32 R11, RZ, RZ, R122 ;  /* 0x000000ffff0b7224 */ /* 0x000fe400078e007a */
[----:B---3--:R-:W-:Y:S02]  /*bb30*/  IMAD.MOV.U32 R4, RZ, RZ, R74 ;  /* 0x000000ffff047224 */ /* 0x008fe400078e004a */
[----:B------:R-:W-:Y:S01]  /*bb40*/  IMAD.MOV.U32 R5, RZ, RZ, R50 ;  /* 0x000000ffff057224 */ /* 0x000fe200078e0032 */
[----:B------:R1:W-:Y:S01]  /*bb50*/  STS.128 [R21+0x80], R8 ;  /* 0x0000800815007388 */ /* 0x0003e20000000c00 */
[----:B------:R-:W-:-:S02]  /*bb60*/  IMAD.MOV.U32 R6, RZ, RZ, R118 ;  /* 0x000000ffff067224 */ /* 0x000fc400078e0076 */
[----:B------:R-:W-:Y:S02]  /*bb70*/  IMAD.MOV.U32 R7, RZ, RZ, R110 ;  /* 0x000000ffff077224 */ /* 0x000fe400078e006e */
[----:B------:R-:W-:Y:S02]  /*bb80*/  IMAD.MOV.U32 R12, RZ, RZ, R53 ;  /* 0x000000ffff0c7224 */ /* 0x000fe400078e0035 */
[----:B------:R-:W-:Y:S02]  /*bb90*/  IMAD.MOV.U32 R13, RZ, RZ, R69 ;  /* 0x000000ffff0d7224 */ /* 0x000fe400078e0045 */
[----:B------:R-:W-:Y:S02]  /*bba0*/  IMAD.MOV.U32 R14, RZ, RZ, R105 ;  /* 0x000000ffff0e7224 */ /* 0x000fe400078e0069 */
[----:B------:R-:W-:Y:S02]  /*bbb0*/  IMAD.MOV.U32 R15, RZ, RZ, R97 ;  /* 0x000000ffff0f7224 */ /* 0x000fe400078e0061 */
[----:B-1----:R-:W-:-:S02]  /*bbc0*/  IMAD.MOV.U32 R8, RZ, RZ, R52 ;  /* 0x000000ffff087224 */ /* 0x002fc400078e0034 */
[----:B------:R-:W-:Y:S02]  /*bbd0*/  IMAD.MOV.U32 R9, RZ, RZ, R68 ;  /* 0x000000ffff097224 */ /* 0x000fe400078e0044 */
[----:B------:R-:W-:Y:S02]  /*bbe0*/  IMAD.MOV.U32 R10, RZ, RZ, R104 ;  /* 0x000000ffff0a7224 */ /* 0x000fe400078e0068 */
[----:B------:R-:W-:Y:S01]  /*bbf0*/  IMAD.MOV.U32 R11, RZ, RZ, R96 ;  /* 0x000000ffff0b7224 */ /* 0x000fe200078e0060 */
[----:B------:R1:W-:Y:S01]  /*bc00*/  STS.128 [R21+0x500], R16 ;  /* 0x0005001015007388 */ /* 0x0003e20000000c00 */
[----:B------:R-:W-:-:S03]  /*bc10*/  IMAD.MOV.U32 R120, RZ, RZ, R79 ;  /* 0x000000ffff787224 */ /* 0x000fc600078e004f */
[----:B------:R3:W-:Y:S01]  /*bc20*/  STS.128 [R21+0x180], R4 ;  /* 0x0001800415007388 */ /* 0x0007e20000000c00 */
[----:B------:R-:W-:-:S03]  /*bc30*/  IMAD.MOV.U32 R121, RZ, RZ, R59 ;  /* 0x000000ffff797224 */ /* 0x000fc600078e003b */
[----:B------:R5:W-:Y:S01]  /*bc40*/  STS.128 [R21+0x200], R8 ;  /* 0x0002000815007388 */ /* 0x000be20000000c00 */
[----:B------:R-:W-:-:S03]  /*bc50*/  IMAD.MOV.U32 R122, RZ, RZ, R83 ;  /* 0x000000ffff7a7224 */ /* 0x000fc600078e0053 */
[----:B------:R5:W-:Y:S01]  /*bc60*/  STS.128 [R21+0x600], R12 ;  /* 0x0006000c15007388 */ /* 0x000be20000000c00 */
[----:B------:R-:W-:Y:S02]  /*bc70*/  IMAD.MOV.U32 R108, RZ, RZ, R75 ;  /* 0x000000ffff6c7224 */ /* 0x000fe400078e004b */
[----:B------:R-:W-:Y:S02]  /*bc80*/  IMAD.MOV.U32 R109, RZ, RZ, R51 ;  /* 0x000000ffff6d7224 */ /* 0x000fe400078e0033 */
[----:B-1----:R-:W-:Y:S02]  /*bc90*/  IMAD.MOV.U32 R19, RZ, RZ, R98 ;  /* 0x000000ffff137224 */ /* 0x002fe400078e0062 */
[----:B------:R-:W-:Y:S02]  /*bca0*/  IMAD.MOV.U32 R110, RZ, RZ, R119 ;  /* 0x000000ffff6e7224 */ /* 0x000fe400078e0077 */
[----:B---3--:R-:W-:Y:S02]  /*bcb0*/  IMAD.MOV.U32 R7, RZ, RZ, R32 ;  /* 0x000000ffff077224 */ /* 0x008fe400078e0020 */
[----:B------:R-:W-:-:S02]  /*bcc0*/  IMAD.MOV.U32 R16, RZ, RZ, R54 ;  /* 0x000000ffff107224 */ /* 0x000fc400078e0036 */
[----:B-----5:R-:W-:Y:S02]  /*bcd0*/  IMAD.MOV.U32 R11, RZ, RZ, R33 ;  /* 0x000000ffff0b7224 */ /* 0x020fe400078e0021 */
        /* <DEDUP_REMOVED lines=18> */
[----:B------:R-:W-:Y:S04]  /*be00*/  STS.128 [R21+0x480], R120 ;  /* 0x0004807815007388 */ /* 0x000fe80000000c00 */
[----:B------:R-:W-:Y:S04]  /*be10*/  STS.128 [R21+0x580], R108 ;  /* 0x0005806c15007388 */ /* 0x000fe80000000c00 */
[----:B------:R-:W-:Y:S04]  /*be20*/  STS.128 [R21+0x280], R16 ;  /* 0x0002801015007388 */ /* 0x000fe80000000c00 */
[----:B------:R-:W-:Y:S04]  /*be30*/  STS.128 [R21+0x680], R96 ;  /* 0x0006806015007388 */ /* 0x000fe80000000c00 */
[----:B------:R-:W-:Y:S04]  /*be40*/  STS.128 [R21+0x300], R4 ;  /* 0x0003000415007388 */ /* 0x000fe80000000c00 */
[----:B------:R-:W-:Y:S04]  /*be50*/  STS.128 [R21+0x700], R8 ;  /* 0x0007000815007388 */ /* 0x000fe80000000c00 */
[----:B------:R-:W-:Y:S04]  /*be60*/  STS.128 [R21+0x380], R12 ;  /* 0x0003800c15007388 */ /* 0x000fe80000000c00 */
[----:B------:R2:W-:Y:S04]  /*be70*/  STS.128 [R21+0x780], R32 ;  /* 0x0007802015007388 */ /* 0x0005e80000000c00 */
[----:B------:R-:W-:Y:S01]  /*be80*/  BAR.SYNC.DEFER_BLOCKING 0x0 ;  /* 0x0000000000007b1d */ /* 0x000fe20000010000 */
[----:B------:R-:W-:Y:S01]  /*be90*/  LOP3.LUT R77, R2, 0x40, RZ, 0x3c, !PT ;  /* 0x00000040024d7812 */ /* 0x000fe200078e3cff */
[C---:B------:R-:W-:Y:S01]  /*bea0*/  IMAD R20, R23.reuse, c[0x0][0x194], RZ ;  /* 0x0000650017147a24 */ /* 0x040fe200078e02ff */
[----:B------:R-:W-:Y:S01]  /*beb0*/  ISETP.GE.AND P0, PT, R23, c[0x0][0x178], PT ;  /* 0x00005e0017007a0c */ /* 0x000fe20003f06270 */
[----:B------:R-:W-:-:S02]  /*bec0*/  IMAD R76, R0, c[0x0][0x198], RZ ;  /* 0x00006600004c7a24 */ /* 0x000fc400078e02ff */
[----:B------:R-:W-:Y:S01]  /*bed0*/  IMAD R28, R24, c[0x0][0x198], RZ ;  /* 0x00006600181c7a24 */ /* 0x000fe200078e02ff */
[----:B------:R-:W3:Y:S04]  /*bee0*/  LDL.LU R44, [R1+0x60] ;  /* 0x00006000012c7983 */ /* 0x000ee80000300800 */
[----:B------:R-:W1:Y:S04]  /*bef0*/  LDS.128 R4, [R2] ;  /* 0x0000000002047984 */ /* 0x000e680000000c00 */
[----:B------:R-:W5:Y:S04]  /*bf00*/  LDS.128 R8, [R77] ;  /* 0x000000004d087984 */ /* 0x000f680000000c00 */
[----:B------:R-:W1:Y:S04]  /*bf10*/  LDS.128 R12, [R2+0x800] ;  /* 0x00080000020c7984 */ /* 0x000e680000000c00 */
[----:B------:R-:W1:Y:S01]  /*bf20*/  LDS.128 R16, [R77+0x800] ;  /* 0x000800004d107984 */ /* 0x000e620000000c00 */
[----:B------:R-:W-:-:S02]  /*bf30*/  LEA R3, P3, R20, c[0x0][0x170], 0x2 ;  /* 0x00005c0014037a11 */ /* 0x000fc400078610ff */
[----:B------:R-:W-:Y:S01]  /*bf40*/  ISETP.LT.AND P1, PT, R0, c[0x0][0x17c], !P0 ;  /* 0x00005f0000007a0c */ /* 0x000fe20004721270 */
[----:B------:R-:W3:Y:S01]  /*bf50*/  LDL.LU R46, [R1+0x5c] ;  /* 0x00005c00012e7983 */ /* 0x000ee20000300800 */
[----:B------:R-:W-:Y:S02]  /*bf60*/  LEA.HI.X.SX32 R0, R20, c[0x0][0x174], 0x2, P3 ;  /* 0x00005d0014007a11 */ /* 0x000fe400018f16ff */
[-C--:B------:R-:W-:Y:S01]  /*bf70*/  LEA R36, P4, R76, R3.reuse, 0x2 ;  /* 0x000000034c247211 */ /* 0x080fe200078810ff */
[----:B------:R-:W3:Y:S01]  /*bf80*/  LDL.LU R45, [R1+0x58] ;  /* 0x00005800012d7983 */ /* 0x000ee20000300800 */
[----:B------:R-:W-:Y:S02]  /*bf90*/  ISETP.LT.AND P3, PT, R24, c[0x0][0x17c], !P0 ;  /* 0x00005f0018007a0c */ /* 0x000fe40004761270 */
[----:B------:R-:W-:Y:S01]  /*bfa0*/  LEA.HI.X.SX32 R37, R76, R0, 0x2, P4 ;  /* 0x000000004c257211 */ /* 0x000fe200020f16ff */
[----:B------:R-:W3:Y:S01]  /*bfb0*/  LDL.LU R52, [R1+0x54] ;  /* 0x0000540001347983 */ /* 0x000ee20000300800 */
[----:B------:R-:W-:-:S03]  /*bfc0*/  LEA R40, P5, R28, R3, 0x2 ;  /* 0x000000031c287211 */ /* 0x000fc600078a10ff */
[----:B------:R-:W3:Y:S01]  /*bfd0*/  LDL.LU R60, [R1+0x50] ;  /* 0x00005000013c7983 */ /* 0x000ee20000300800 */
[-C--:B------:R-:W-:Y:S01]  /*bfe0*/  LEA.HI.X.SX32 R41, R28, R0.reuse, 0x2, P5 ;  /* 0x000000001c297211 */ /* 0x080fe200028f16ff */
[C---:B--2---:R-:W-:Y:S02]  /*bff0*/  IMAD R32, R29.reuse, c[0x0][0x198], RZ ;  /* 0x000066001d207a24 */ /* 0x044fe400078e02ff */
[----:B-1----:R1:W-:Y:S01]  /*c000*/  @P1 STG.E [R36.64], R4 ;  /* 0x0000000424001986 */ /* 0x0023e2000c10190e */
[----:B------:R-:W-:Y:S02]  /*c010*/  ISETP.LT.AND P4, PT, R29, c[0x0][0x17c], !P0 ;  /* 0x00005f001d007a0c */ /* 0x000fe40004781270 */
[C---:B----4-:R-:W-:Y:S01]  /*c020*/  ISETP.LT.AND P1, PT, R38.reuse, c[0x0][0x17c], !P0 ;  /* 0x00005f0026007a0c */ /* 0x050fe20004721270 */
[----:B------:R-:W-:Y:S01]  /*c030*/  IMAD R38, R38, c[0x0][0x198], RZ ;  /* 0x0000660026267a24 */ /* 0x000fe200078e02ff */
[-C--:B------:R-:W-:Y:S01]  /*c040*/  LEA R42, P6, R32, R3.reuse, 0x2 ;  /* 0x00000003202a7211 */ /* 0x080fe200078c10ff */
[----:B-----5:R-:W-:Y:S03]  /*c050*/  @P3 STG.E [R40.64], R8 ;  /* 0x0000000828003986 */ /* 0x020fe6000c10190e */
[----:B------:R-:W-:Y:S01]  /*c060*/  LEA R48, P3, R38, R3, 0x2 ;  /* 0x0000000326307211 */ /* 0x000fe200078610ff */
[----:B------:R-:W-:Y:S01]  /*c070*/  LDS.128 R24, [R77+0x1000] ;  /* 0x001000004d187984 */ /* 0x000fe20000000c00 */
[----:B------:R-:W-:-:S02]  /*c080*/  LEA.HI.X.SX32 R43, R32, R0, 0x2, P6 ;  /* 0x00000000202b7211 */ /* 0x000fc400030f16ff */
[----:B------:R-:W-:Y:S01]  /*c090*/  LEA.HI.X.SX32 R49, R38, R0, 0x2, P3 ;  /* 0x0000000026317211 */ /* 0x000fe200018f16ff */
[----:B------:R-:W-:Y:S04]  /*c0a0*/  LDS.128 R28, [R2+0x1800] ;  /* 0x00180000021c7984 */ /* 0x000fe80000000c00 */
[----:B------:R-:W-:Y:S04]  /*c0b0*/  @P4 STG.E [R42.64], R12 ;  /* 0x0000000c2a004986 */ /* 0x000fe8000c10190e */
[----:B------:R2:W-:Y:S01]  /*c0c0*/  @P1 STG.E [R48.64], R16 ;  /* 0x0000001030001986 */ /* 0x0005e2000c10190e */
[----:B------:R-:W-:-:S03]  /*c0d0*/  ISETP.LT.AND P2, PT, R22, c[0x0][0x17c], !P0 ;  /* 0x00005f0016007a0c */ /* 0x000fc60004741270 */
[----:B------:R-:W4:Y:S01]  /*c0e0*/  LDS.128 R20, [R2+0x1000] ;  /* 0x0010000002147984 */ /* 0x000f220000000c00 */
[C---:B-1----:R-:W-:Y:S01]  /*c0f0*/  IMAD R4, R39.reuse, c[0x0][0x198], RZ ;  /* 0x0000660027047a24 */ /* 0x042fe200078e02ff */
[----:B------:R-:W-:Y:S02]  /*c100*/  ISETP.LT.AND P4, PT, R39, c[0x0][0x17c], !P0 ;  /* 0x00005f0027007a0c */ /* 0x000fe40004781270 */
[----:B------:R-:W1:Y:S04]  /*c110*/  LDS.128 R32, [R77+0x1800] ;  /* 0x001800004d207984 */ /* 0x000e680000000c00 */
[----:B--2---:R-:W2:Y:S01]  /*c120*/  LDL.LU R16, [R1+0x4c] ;  /* 0x00004c0001107983 */ /* 0x004ea20000300800 */
[----:B------:R-:W-:-:S03]  /*c130*/  LEA R56, P1, R4, R3, 0x2 ;  /* 0x0000000304387211 */ /* 0x000fc600078210ff */
[----:B------:R-:W5:Y:S01]  /*c140*/  LDL.LU R12, [R1+0x48] ;  /* 0x00004800010c7983 */ /* 0x000f620000300800 */
[----:B------:R-:W-:-:S03]  /*c150*/  LEA.HI.X.SX32 R57, R4, R0, 0x2, P1 ;  /* 0x0000000004397211 */ /* 0x000fc600008f16ff */
[----:B------:R-:W5:Y:S04]  /*c160*/  LDL.LU R74, [R1+0x44] ;  /* 0x00004400014a7983 */ /* 0x000f680000300800 */
[----:B------:R-:W1:Y:S04]  /*c170*/  LDS.128 R36, [R2+0x2000] ;  /* 0x0020000002247984 */ /* 0x000e680000000c00 */
[----:B------:R-:W1:Y:S04]  /*c180*/  LDS.128 R40, [R77+0x2000] ;  /* 0x002000004d287984 */ /* 0x000e680000000c00 */
[----:B------:R-:W-:Y:S04]  /*c190*/  LDS.128 R48, [R77+0x2800] ;  /* 0x002800004d307984 */ /* 0x000fe80000000c00 */
[----:B----4-:R4:W-:Y:S04]  /*c1a0*/  @P4 STG.E [R56.64], R20 ;  /* 0x0000001438004986 */ /* 0x0109e8000c10190e */
[----:B----4-:R-:W4:Y:S04]  /*c1b0*/  LDL.LU R20, [R1+0x134] ;  /* 0x0001340001147983 */ /* 0x010f280000300800 */
[----:B------:R-:W4:Y:S04]  /*c1c0*/  LDL.LU R79, [R1+0x40] ;  /* 0x00004000014f7983 */ /* 0x000f280000300800 */
[----:B------:R-:W4:Y:S01]  /*c1d0*/  LDL.LU R78, [R1+0x3c] ;  /* 0x00003c00014e7983 */ /* 0x000f220000300800 */
[C---:B---3--:R-:W-:Y:S01]  /*c1e0*/  ISETP.LT.AND P3, PT, R44.reuse, c[0x0][0x17c], !P0 ;  /* 0x00005f002c007a0c */ /* 0x048fe20004761270 */
[----:B------:R-:W-:-:S05]  /*c1f0*/  IMAD R44, R44, c[0x0][0x198], RZ ;  /* 0x000066002c2c7a24 */ /* 0x000fca00078e02ff */
[----:B------:R-:W-:-:S04]  /*c200*/  LEA R58, P6, R44, R3, 0x2 ;  /* 0x000000032c3a7211 */ /* 0x000fc800078c10ff */
[----:B------:R-:W-:-:S05]  /*c210*/  LEA.HI.X.SX32 R59, R44, R0, 0x2, P6 ;  /* 0x000000002c3b7211 */ /* 0x000fca00030f16ff */
[----:B------:R-:W-:Y:S04]  /*c220*/  @P3 STG.E [R58.64], R24 ;  /* 0x000000183a003986 */ /* 0x000fe8000c10190e */
[----:B------:R-:W-:Y:S01]  /*c230*/  LDS.128 R56, [R77+0x3000] ;  /* 0x003000004d387984 */ /* 0x000fe20000000c00 */
[C---:B------:R-:W-:Y:S01]  /*c240*/  IMAD R8, R46.reuse, c[0x0][0x198], RZ ;  /* 0x000066002e087a24 */ /* 0x040fe200078e02ff */
[----:B------:R-:W-:Y:S01]  /*c250*/  ISETP.LT.AND P5, PT, R46, c[0x0][0x17c], !P0 ;  /* 0x00005f002e007a0c */ /* 0x000fe200047a1270 */
[----:B------:R-:W-:-:S03]  /*c260*/  IMAD R4, R45, c[0x0][0x198], RZ ;  /* 0x000066002d047a24 */ /* 0x000fc600078e02ff */
[CC--:B------:R-:W-:Y:S02]  /*c270*/  LEA R64, P4, R8.reuse, R3.reuse, 0x2 ;  /* 0x0000000308407211 */ /* 0x0c0fe400078810ff */
[----:B------:R-:W-:Y:S02]  /*c280*/  ISETP.LT.AND P1, PT, R45, c[0x0][0x17c], !P0 ;  /* 0x00005f002d007a0c */ /* 0x000fe40004721270 */
[-C--:B------:R-:W-:Y:S01]  /*c290*/  LEA.HI.X.SX32 R65, R8, R0.reuse, 0x2, P4 ;  /* 0x0000000008417211 */ /* 0x080fe200020f16ff */
[----:B------:R-:W-:Y:S01]  /*c2a0*/  IMAD R8, R52, c[0x0][0x198], RZ ;  /* 0x0000660034087a24 */ /* 0x000fe200078e02ff */
[CC--:B------:R-:W-:Y:S01]  /*c2b0*/  LEA R66, P6, R4.reuse, R3.reuse, 0x2 ;  /* 0x0000000304427211 */ /* 0x0c0fe200078c10ff */
[----:B------:R-:W3:Y:S03]  /*c2c0*/  LDS.128 R44, [R2+0x2800] ;  /* 0x00280000022c7984 */ /* 0x000ee60000000c00 */
[----:B------:R-:W-:Y:S01]  /*c2d0*/  LEA.HI.X.SX32 R67, R4, R0, 0x2, P6 ;  /* 0x0000000004437211 */ /* 0x000fe200030f16ff */
[----:B------:R-:W-:Y:S01]  /*c2e0*/  @P5 STG.E [R64.64], R28 ;  /* 0x0000001c40005986 */ /* 0x000fe2000c10190e */
[----:B------:R-:W-:-:S03]  /*c2f0*/  LEA R68, P5, R8, R3, 0x2 ;  /* 0x0000000308447211 */ /* 0x000fc600078a10ff */
[----:B-1----:R1:W-:Y:S01]  /*c300*/  @P1 STG.E [R66.64], R32 ;  /* 0x0000002042001986 */ /* 0x0023e2000c10190e */
[----:B------:R-:W-:Y:S02]  /*c310*/  LEA.HI.X.SX32 R69, R8, R0, 0x2, P5 ;  /* 0x0000000008457211 */ /* 0x000fe400028f16ff */
[----:B------:R-:W-:Y:S01]  /*c320*/  ISETP.LT.AND P3, PT, R52, c[0x0][0x17c], !P0 ;  /* 0x00005f0034007a0c */ /* 0x000fe20004761270 */
[C---:B------:R-:W-:Y:S01]  /*c330*/  IMAD R4, R60.reuse, c[0x0][0x198], RZ ;  /* 0x000066003c047a24 */ /* 0x040fe200078e02ff */
[----:B------:R-:W1:Y:S01]  /*c340*/  LDS.128 R52, [R2+0x3000] ;  /* 0x0030000002347984 */ /* 0x000e620000000c00 */
[----:B------:R-:W-:-:S03]  /*c350*/  ISETP.LT.AND P4, PT, R60, c[0x0][0x17c], !P0 ;  /* 0x00005f003c007a0c */ /* 0x000fc60004781270 */
[----:B------:R-:W-:Y:S01]  /*c360*/  LDS.128 R64, [R77+0x3800] ;  /* 0x003800004d407984 */ /* 0x000fe20000000c00 */
[C---:B--2---:R-:W-:Y:S01]  /*c370*/  ISETP.LT.AND P1, PT, R16.reuse, c[0x0][0x17c], !P0 ;  /* 0x00005f0010007a0c */ /* 0x044fe20004721270 */
[----:B------:R-:W-:Y:S01]  /*c380*/  IMAD R8, R16, c[0x0][0x198], RZ ;  /* 0x0000660010087a24 */ /* 0x000fe200078e02ff */
[-C--:B------:R-:W-:Y:S01]  /*c390*/  LEA R70, P6, R4, R3.reuse, 0x2 ;  /* 0x0000000304467211 */ /* 0x080fe200078c10ff */
[----:B------:R-:W2:Y:S04]  /*c3a0*/  LDL.LU R16, [R1+0x38] ;  /* 0x0000380001107983 */ /* 0x000ea80000300800 */
[----:B-1----:R-:W2:Y:S04]  /*c3b0*/  LDL.LU R32, [R1+0x130] ;  /* 0x0001300001207983 */ /* 0x002ea80000300800 */
[----:B------:R-:W2:Y:S01]  /*c3c0*/  LDL.LU R24, [R1+0x12c] ;  /* 0x00012c0001187983 */ /* 0x000ea20000300800 */
[----:B------:R-:W-:-:S03]  /*c3d0*/  LEA R72, P5, R8, R3, 0x2 ;  /* 0x0000000308487211 */ /* 0x000fc600078a10ff */
[----:B------:R-:W1:Y:S01]  /*c3e0*/  LDS.128 R60, [R2+0x3800] ;  /* 0x00380000023c7984 */ /* 0x000e620000000c00 */
[-C--:B------:R-:W-:Y:S02]  /*c3f0*/  LEA.HI.X.SX32 R71, R4, R0.reuse, 0x2, P6 ;  /* 0x0000000004477211 */ /* 0x080fe400030f16ff */
[----:B------:R-:W-:Y:S01]  /*c400*/  LEA.HI.X.SX32 R73, R8, R0, 0x2, P5 ;  /* 0x0000000008497211 */ /* 0x000fe200028f16ff */
[----:B------:R5:W-:Y:S04]  /*c410*/  @P3 STG.E [R68.64], R36 ;  /* 0x0000002444003986 */ /* 0x000be8000c10190e */
[----:B------:R1:W-:Y:S04]  /*c420*/  @P4 STG.E [R70.64], R40 ;  /* 0x0000002846004986 */ /* 0x0003e8000c10190e */
[----:B---3--:R3:W-:Y:S01]  /*c430*/  @P1 STG.E [R72.64], R44 ;  /* 0x0000002c48001986 */ /* 0x0087e2000c10190e */
[C---:B-----5:R-:W-:Y:S01]  /*c440*/  ISETP.LT.AND P3, PT, R12.reuse, c[0x0][0x17c], !P0 ;  /* 0x00005f000c007a0c */ /* 0x060fe20004761270 */
[----:B------:R-:W-:Y:S01]  /*c450*/  IMAD R12, R12, c[0x0][0x198], RZ ;  /* 0x000066000c0c7a24 */ /* 0x000fe200078e02ff */
[C---:B------:R-:W-:Y:S01]  /*c460*/  ISETP.LT.AND P6, PT, R74.reuse, c[0x0][0x17c], !P0 ;  /* 0x00005f004a007a0c */ /* 0x040fe200047c1270 */
[----:B------:R-:W-:-:S03]  /*c470*/  IMAD R4, R74, c[0x0][0x198], RZ ;  /* 0x000066004a047a24 */ /* 0x000fc600078e02ff */
[-C--:B------:R-:W-:Y:S02]  /*c480*/  LEA R68, P5, R12, R3.reuse, 0x2 ;  /* 0x000000030c447211 */ /* 0x080fe400078a10ff */
[----:B----4-:R-:W-:Y:S02]  /*c490*/  ISETP.LT.AND P1, PT, R20, c[0x0][0x17c], !P0 ;  /* 0x00005f0014007a0c */ /* 0x010fe40004721270 */
[----:B------:R-:W4:Y:S01]  /*c4a0*/  LDL.LU R20, [R1+0x128] ;  /* 0x0001280001147983 */ /* 0x000f220000300800 */
[----:B------:R-:W-:Y:S01]  /*c4b0*/  LEA R74, P4, R4, R3, 0x2 ;  /* 0x00000003044a7211 */ /* 0x000fe200078810ff */
[C---:B------:R-:W-:Y:S01]  /*c4c0*/  IMAD R2, R79.reuse, c[0x0][0x198], RZ ;  /* 0x000066004f027a24 */ /* 0x040fe200078e02ff */
[-C--:B------:R-:W-:Y:S01]  /*c4d0*/  LEA.HI.X.SX32 R69, R12, R0.reuse, 0x2, P5 ;  /* 0x000000000c457211 */ /* 0x080fe200028f16ff */
[----:B------:R-:W5:Y:S01]  /*c4e0*/  LDL.LU R28, [R1+0x124] ;  /* 0x00012400011c7983 */ /* 0x000f620000300800 */
[----:B------:R-:W-:Y:S01]  /*c4f0*/  LEA.HI.X.SX32 R75, R4, R0, 0x2, P4 ;  /* 0x00000000044b7211 */ /* 0x000fe200020f16ff */
[C---:B------:R-:W-:Y:S01]  /*c500*/  IMAD R4, R78.reuse, c[0x0][0x198], RZ ;  /* 0x000066004e047a24 */ /* 0x040fe200078e02ff */
[----:B------:R-:W-:Y:S01]  /*c510*/  ISETP.LT.AND P5, PT, R79, c[0x0][0x17c], !P0 ;  /* 0x00005f004f007a0c */ /* 0x000fe200047a1270 */
[----:B------:R-:W5:Y:S01]  /*c520*/  LDL.LU R8, [R1+0x11c] ;  /* 0x00011c0001087983 */ /* 0x000f620000300800 */
[----:B------:R-:W-:-:S03]  /*c530*/  ISETP.LT.AND P4, PT, R78, c[0x0][0x17c], !P0 ;  /* 0x00005f004e007a0c */ /* 0x000fc60004781270 */
[----:B------:R2:W-:Y:S01]  /*c540*/  @P3 STG.E [R68.64], R48 ;  /* 0x0000003044003986 */ /* 0x0005e2000c10190e */
[----:B-1----:R-:W-:-:S03]  /*c550*/  LEA R70, P3, R2, R3, 0x2 ;  /* 0x0000000302467211 */ /* 0x002fc600078610ff */
[----:B------:R1:W-:Y:S01]  /*c560*/  @P6 STG.E [R74.64], R52 ;  /* 0x000000344a006986 */ /* 0x0003e2000c10190e */
[----:B---3--:R-:W-:Y:S02]  /*c570*/  LEA R72, P6, R4, R3, 0x2 ;  /* 0x0000000304487211 */ /* 0x008fe400078c10ff */
[-C--:B------:R-:W-:Y:S02]  /*c580*/  LEA.HI.X.SX32 R71, R2, R0.reuse, 0x2, P3 ;  /* 0x0000000002477211 */ /* 0x080fe400018f16ff */
[----:B------:R-:W-:-:S03]  /*c590*/  LEA.HI.X.SX32 R73, R4, R0, 0x2, P6 ;  /* 0x0000000004497211 */ /* 0x000fc600030f16ff */
[----:B------:R3:W-:Y:S04]  /*c5a0*/  @P5 STG.E [R70.64], R56 ;  /* 0x0000003846005986 */ /* 0x0007e8000c10190e */
[----:B------:R1:W-:Y:S01]  /*c5b0*/  @P4 STG.E [R72.64], R60 ;  /* 0x0000003c48004986 */ /* 0x0003e2000c10190e */
[C---:B--2---:R-:W-:Y:S01]  /*c5c0*/  ISETP.LT.AND P3, PT, R16.reuse, c[0x0][0x17c], !P0 ;  /* 0x00005f0010007a0c */ /* 0x044fe20004761270 */
[----:B------:R-:W-:Y:S02]  /*c5d0*/  IMAD R2, R16, c[0x0][0x198], RZ ;  /* 0x0000660010027a24 */ /* 0x000fe400078e02ff */
[----:B------:R-:W2:Y:S04]  /*c5e0*/  LDL.LU R16, [R1+0x118] ;  /* 0x0001180001107983 */ /* 0x000ea80000300800 */
[----:B------:R-:W2:Y:S01]  /*c5f0*/  LDL.LU R12, [R1+0x114] ;  /* 0x00011400010c7983 */ /* 0x000ea20000300800 */
[----:B------:R-:W-:-:S03]  /*c600*/  ISETP.LT.AND P4, PT, R24, c[0x0][0x17c], !P0 ;  /* 0x00005f0018007a0c */ /* 0x000fc60004781270 */
[----:B------:R-:W2:Y:S01]  /*c610*/  LDL.LU R24, [R1+0x110] ;  /* 0x0001100001187983 */ /* 0x000ea20000300800 */
[----:B------:R-:W-:Y:S01]  /*c620*/  LEA R68, P5, R2, R3, 0x2 ;  /* 0x0000000302447211 */ /* 0x000fe200078a10ff */
[----:B------:R-:W-:-:S03]  /*c630*/  IMAD.MOV.U32 R77, RZ, RZ, c[0x0][0x198] ;  /* 0x00006600ff4d7624 */ /* 0x000fc600078e00ff */
[----:B------:R-:W-:Y:S01]  /*c640*/  LEA.HI.X.SX32 R69, R2, R0, 0x2, P5 ;  /* 0x0000000002457211 */ /* 0x000fe200028f16ff */
[----:B------:R-:W-:-:S04]  /*c650*/  IMAD R76, R77, 0x40, R76 ;  /* 0x000000404d4c7824 */ /* 0x000fc800078e024c */
[----:B------:R4:W-:Y:S01]  /*c660*/  @P3 STG.E [R68.64], R64 ;  /* 0x0000004044003986 */ /* 0x0009e2000c10190e */
[----:B-1----:R-:W-:Y:S01]  /*c670*/  LEA R74, P6, R76, R3, 0x2 ;  /* 0x000000034c4a7211 */ /* 0x002fe200078c10ff */
[----:B------:R-:W-:-:S03]  /*c680*/  IMAD R2, R77, 0x4, R76 ;  /* 0x000000044d027824 */ /* 0x000fc600078e024c */
[----:B------:R-:W-:Y:S01]  /*c690*/  LEA.HI.X.SX32 R75, R76, R0, 0x2, P6 ;  /* 0x000000004c4b7211 */ /* 0x000fe200030f16ff */
[----:B------:R-:W-:Y:S01]  /*c6a0*/  IMAD R4, R77, 0x4, R2 ;  /* 0x000000044d047824 */ /* 0x000fe200078e0202 */
[----:B---3--:R-:W-:-:S04]  /*c6b0*/  LEA R70, P6, R2, R3, 0x2 ;  /* 0x0000000302467211 */ /* 0x008fc800078c10ff */
[-C--:B------:R-:W-:Y:S02]  /*c6c0*/  LEA.HI.X.SX32 R71, R2, R0.reuse, 0x2, P6 ;  /* 0x0000000002477211 */ /* 0x080fe400030f16ff */
[----:B----4-:R-:W-:Y:S02]  /*c6d0*/  ISETP.LT.AND P3, PT, R20, c[0x0][0x17c], !P0 ;  /* 0x00005f0014007a0c */ /* 0x010fe40004761270 */
[----:B------:R-:W3:Y:S01]  /*c6e0*/  LDL.LU R20, [R1+0x10c] ;  /* 0x00010c0001147983 */ /* 0x000ee20000300800 */
[-C--:B------:R-:W-:Y:S01]  /*c6f0*/  LEA R72, P6, R4, R3.reuse, 0x2 ;  /* 0x0000000304487211 */ /* 0x080fe200078c10ff */
[C---:B------:R-:W-:Y:S02]  /*c700*/  IMAD R2, R77.reuse, 0x4, R4 ;  /* 0x000000044d027824 */ /* 0x040fe400078e0204 */
[----:B------:R1:W-:Y:S01]  /*c710*/  @P2 STG.E [R74.64], R5 ;  /* 0x000000054a002986 */ /* 0x0003e2000c10190e */
[----:B------:R-:W-:Y:S02]  /*c720*/  ISETP.LT.AND P5, PT, R32, c[0x0][0x17c], !P0 ;  /* 0x00005f0020007a0c */ /* 0x000fe400047a1270 */
[-C--:B------:R-:W-:Y:S01]  /*c730*/  LEA.HI.X.SX32 R73, R4, R0.reuse, 0x2, P6 ;  /* 0x0000000004497211 */ /* 0x080fe200030f16ff */
[----:B------:R4:W-:Y:S01]  /*c740*/  @P1 STG.E [R70.64], R9 ;  /* 0x0000000946001986 */ /* 0x0009e2000c10190e */
[----:B-----5:R-:W-:Y:S01]  /*c750*/  ISETP.LT.AND P1, PT, R8, c[0x0][0x17c], !P0 ;  /* 0x00005f0008007a0c */ /* 0x020fe20004721270 */
[----:B------:R-:W-:Y:S01]  /*c760*/  IMAD R8, R77, 0x4, R2 ;  /* 0x000000044d087824 */ /* 0x000fe200078e0202 */
[CC--:B------:R-:W-:Y:S01]  /*c770*/  LEA R68, P6, R2.reuse, R3.reuse, 0x2 ;  /* 0x0000000302447211 */ /* 0x0c0fe200078c10ff */
[----:B------:R-:W5:Y:S03]  /*c780*/  LDL.LU R32, [R1+0x108] ;  /* 0x0001080001207983 */ /* 0x000f660000300800 */
[----:B------:R-:W-:Y:S01]  /*c790*/  LEA.HI.X.SX32 R69, R2, R0, 0x2, P6 ;  /* 0x0000000002457211 */ /* 0x000fe200030f16ff */
[----:B------:R-:W5:Y:S01]  /*c7a0*/  LDL.LU R44, [R1+0x104] ;  /* 0x00010400012c7983 */ /* 0x000f620000300800 */
[----:B------:R-:W-:-:S02]  /*c7b0*/  LEA R4, P6, R8, R3, 0x2 ;  /* 0x0000000308047211 */ /* 0x000fc400078c10ff */
[----:B------:R-:W-:Y:S01]  /*c7c0*/  ISETP.LT.AND P2, PT, R28, c[0x0][0x17c], !P0 ;  /* 0x00005f001c007a0c */ /* 0x000fe20004741270 */
[----:B------:R2:W-:Y:S01]  /*c7d0*/  @P5 STG.E [R72.64], R13 ;  /* 0x0000000d48005986 */ /* 0x0005e2000c10190e */
[----:B-1----:R-:W-:-:S03]  /*c7e0*/  LEA.HI.X.SX32 R5, R8, R0, 0x2, P6 ;  /* 0x0000000008057211 */ /* 0x002fc600030f16ff */
[----:B------:R-:W5:Y:S04]  /*c7f0*/  LDL.LU R40, [R1+0x100] ;  /* 0x0001000001287983 */ /* 0x000f680000300800 */
[----:B------:R1:W-:Y:S04]  /*c800*/  @P4 STG.E [R68.64], R17 ;  /* 0x0000001144004986 */ /* 0x0003e8000c10190e */
[----:B------:R-:W5:Y:S04]  /*c810*/  LDL.LU R28, [R1+0xfc] ;  /* 0x0000fc00011c7983 */ /* 0x000f680000300800 */
[----:B------:R1:W-:Y:S04]  /*c820*/  @P3 STG.E [R4.64], R21 ;  /* 0x0000001504003986 */ /* 0x0003e8000c10190e */
[----:B------:R-:W5:Y:S01]  /*c830*/  LDL.LU R36, [R1+0xf8] ;  /* 0x0000f80001247983 */ /* 0x000f620000300800 */
[----:B--2---:R-:W-:-:S03]  /*c840*/  ISETP.LT.AND P3, PT, R24, c[0x0][0x17c], !P0 ;  /* 0x00005f0018007a0c */ /* 0x004fc60004761270 */
[----:B------:R-:W2:Y:S01]  /*c850*/  LDL.LU R24, [R1+0xf4] ;  /* 0x0000f40001187983 */ /* 0x000ea20000300800 */
[----:B------:R-:W-:Y:S01]  /*c860*/  IMAD R2, R77, 0x4, R8 ;  /* 0x000000044d027824 */ /* 0x000fe200078e0208 */
[----:B------:R-:W-:-:S03]  /*c870*/  ISETP.LT.AND P5, PT, R16, c[0x0][0x17c], !P0 ;  /* 0x00005f0010007a0c */ /* 0x000fc600047a1270 */
[C---:B------:R-:W-:Y:S01]  /*c880*/  IMAD R16, R77.reuse, 0x4, R2 ;  /* 0x000000044d107824 */ /* 0x040fe200078e0202 */
[-C--:B------:R-:W-:Y:S02]  /*c890*/  LEA R8, P6, R2, R3.reuse, 0x2 ;  /* 0x0000000302087211 */ /* 0x080fe400078c10ff */
[----:B------:R-:W-:Y:S02]  /*c8a0*/  ISETP.LT.AND P4, PT, R12, c[0x0][0x17c], !P0 ;  /* 0x00005f000c007a0c */ /* 0x000fe40004781270 */
[----:B----4-:R-:W-:Y:S01]  /*c8b0*/  LEA.HI.X.SX32 R9, R2, R0, 0x2, P6 ;  /* 0x0000000002097211 */ /* 0x010fe200030f16ff */
[----:B------:R-:W-:Y:S01]  /*c8c0*/  IMAD R2, R77, 0x4, R16 ;  /* 0x000000044d027824 */ /* 0x000fe200078e0210 */
[----:B------:R-:W-:-:S03]  /*c8d0*/  LEA R12, P6, R16, R3, 0x2 ;  /* 0x00000003100c7211 */ /* 0x000fc600078c10ff */
[----:B------:R4:W-:Y:S01]  /*c8e0*/  @P2 STG.E [R8.64], R25 ;  /* 0x0000001908002986 */ /* 0x0009e2000c10190e */
[----:B------:R-:W-:Y:S02]  /*c8f0*/  LEA.HI.X.SX32 R13, R16, R0, 0x2, P6 ;  /* 0x00000000100d7211 */ /* 0x000fe400030f16ff */
[----:B------:R-:W-:-:S04]  /*c900*/  LEA R16, P6, R2, R3, 0x2 ;  /* 0x0000000302107211 */ /* 0x000fc800078c10ff */
[----:B-1----:R-:W-:Y:S02]  /*c910*/  LEA.HI.X.SX32 R17, R2, R0, 0x2, P6 ;  /* 0x0000000002117211 */ /* 0x002fe400030f16ff */
[----:B---3--:R-:W-:Y:S01]  /*c920*/  ISETP.LT.AND P2, PT, R20, c[0x0][0x17c], !P0 ;  /* 0x00005f0014007a0c */ /* 0x008fe20004741270 */
[----:B------:R-:W-:-:S04]  /*c930*/  IMAD R20, R77, 0x4, R2 ;  /* 0x000000044d147824 */ /* 0x000fc800078e0202 */
[----:B------:R-:W-:Y:S01]  /*c940*/  IMAD R2, R77, 0x4, R20 ;  /* 0x000000044d027824 */ /* 0x000fe200078e0214 */
[----:B------:R-:W-:-:S04]  /*c950*/  LEA R4, P6, R20, R3, 0x2 ;  /* 0x0000000314047211 */ /* 0x000fc800078c10ff */
[-C--:B------:R-:W-:Y:S01]  /*c960*/  LEA.HI.X.SX32 R5, R20, R0.reuse, 0x2, P6 ;  /* 0x0000000014057211 */ /* 0x080fe200030f16ff */
[C---:B------:R-:W-:Y:S01]  /*c970*/  IMAD R20, R77.reuse, 0x4, R2 ;  /* 0x000000044d147824 */ /* 0x040fe200078e0202 */
[-C--:B----4-:R-:W-:Y:S01]  /*c980*/  LEA R8, P6, R2, R3.reuse, 0x2 ;  /* 0x0000000302087211 */ /* 0x090fe200078c10ff */
[----:B------:R1:W-:Y:S01]  /*c990*/  @P1 STG.E [R12.64], R29 ;  /* 0x0000001d0c001986 */ /* 0x0003e2000c10190e */
[----:B-----5:R-:W-:Y:S02]  /*c9a0*/  ISETP.LT.AND P1, PT, R32, c[0x0][0x17c], !P0 ;  /* 0x00005f0020007a0c */ /* 0x020fe40004721270 */
[----:B------:R-:W-:Y:S01]  /*c9b0*/  LEA.HI.X.SX32 R9, R2, R0, 0x2, P6 ;  /* 0x0000000002097211 */ /* 0x000fe200030f16ff */
[----:B------:R-:W-:Y:S01]  /*c9c0*/  IMAD R2, R77, 0x4, R20 ;  /* 0x000000044d027824 */ /* 0x000fe200078e0214 */
[----:B------:R-:W3:Y:S01]  /*c9d0*/  LDL.LU R32, [R1+0xf0] ;  /* 0x0000f00001207983 */ /* 0x000ee20000300800 */
[----:B-1----:R-:W-:-:S03]  /*c9e0*/  LEA R12, P6, R20, R3, 0x2 ;  /* 0x00000003140c7211 */ /* 0x002fc600078c10ff */
[----:B------:R-:W4:Y:S01]  /*c9f0*/  LDL.LU R29, [R1+0xec] ;  /* 0x0000ec00011d7983 */ /* 0x000f220000300800 */
[----:B------:R-:W-:-:S03]  /*ca00*/  LEA.HI.X.SX32 R13, R20, R0, 0x2, P6 ;  /* 0x00000000140d7211 */ /* 0x000fc600030f16ff */
[----:B------:R1:W-:Y:S04]  /*ca10*/  @P5 STG.E [R16.64], R33 ;  /* 0x0000002110005986 */ /* 0x0003e8000c10190e */
[----:B------:R-:W5:Y:S01]  /*ca20*/  LDL.LU R21, [R1+0xe8] ;  /* 0x0000e80001157983 */ /* 0x000f620000300800 */
[----:B-1----:R-:W-:-:S03]  /*ca30*/  LEA R16, P6, R2, R3, 0x2 ;  /* 0x0000000302107211 */ /* 0x002fc600078c10ff */
[----:B------:R1:W-:Y:S01]  /*ca40*/  @P4 STG.E [R4.64], R37 ;  /* 0x0000002504004986 */ /* 0x0003e2000c10190e */
[----:B------:R-:W-:-:S03]  /*ca50*/  LEA.HI.X.SX32 R17, R2, R0, 0x2, P6 ;  /* 0x0000000002117211 */ /* 0x000fc600030f16ff */
[----:B------:R1:W-:Y:S01]  /*ca60*/  @P3 STG.E [R8.64], R41 ;  /* 0x0000002908003986 */ /* 0x0003e2000c10190e */
[----:B------:R-:W-:-:S03]  /*ca70*/  ISETP.LT.AND P3, PT, R28, c[0x0][0x17c], !P0 ;  /* 0x00005f001c007a0c */ /* 0x000fc60004761270 */
[----:B------:R1:W-:Y:S04]  /*ca80*/  @P2 STG.E [R12.64], R45 ;  /* 0x0000002d0c002986 */ /* 0x0003e8000c10190e */
[----:B------:R-:W5:Y:S04]  /*ca90*/  LDL.LU R28, [R1+0xe4] ;  /* 0x0000e400011c7983 */ /* 0x000f680000300800 */
[----:B------:R1:W-:Y:S04]  /*caa0*/  @P1 STG.E [R16.64], R49 ;  /* 0x0000003110001986 */ /* 0x0003e8000c10190e */
[----:B------:R-:W5:Y:S01]  /*cab0*/  LDL.LU R25, [R1+0xe0] ;  /* 0x0000e00001197983 */ /* 0x000f620000300800 */
[----:B--2---:R-:W-:-:S03]  /*cac0*/  ISETP.LT.AND P1, PT, R24, c[0x0][0x17c], !P0 ;  /* 0x00005f0018007a0c */ /* 0x004fc60004721270 */
[----:B------:R-:W2:Y:S01]  /*cad0*/  LDL.LU R24, [R1+0xdc] ;  /* 0x0000dc0001187983 */ /* 0x000ea20000300800 */
[----:B------:R-:W-:-:S04]  /*cae0*/  IMAD R20, R77, 0x4, R2 ;  /* 0x000000044d147824 */ /* 0x000fc800078e0202 */
[C---:B------:R-:W-:Y:S01]  /*caf0*/  IMAD R2, R77.reuse, 0x4, R20 ;  /* 0x000000044d027824 */ /* 0x040fe200078e0214 */
[-C--:B-1----:R-:W-:Y:S02]  /*cb00*/  LEA R4, P6, R20, R3.reuse, 0x2 ;  /* 0x0000000314047211 */ /* 0x082fe400078c10ff */
[----:B------:R-:W-:Y:S02]  /*cb10*/  ISETP.LT.AND P5, PT, R44, c[0x0][0x17c], !P0 ;  /* 0x00005f002c007a0c */ /* 0x000fe400047a1270 */
[-C--:B------:R-:W-:Y:S01]  /*cb20*/  LEA.HI.X.SX32 R5, R20, R0.reuse, 0x2, P6 ;  /* 0x0000000014057211 */ /* 0x080fe200030f16ff */
[C---:B------:R-:W-:Y:S01]  /*cb30*/  IMAD R20, R77.reuse, 0x4, R2 ;  /* 0x000000044d147824 */ /* 0x040fe200078e0202 */
[-C--:B------:R-:W-:Y:S02]  /*cb40*/  LEA R8, P6, R2, R3.reuse, 0x2 ;  /* 0x0000000302087211 */ /* 0x080fe400078c10ff */
[----:B------:R-:W-:Y:S02]  /*cb50*/  ISETP.LT.AND P4, PT, R40, c[0x0][0x17c], !P0 ;  /* 0x00005f0028007a0c */ /* 0x000fe40004781270 */
[----:B------:R-:W-:Y:S01]  /*cb60*/  LEA.HI.X.SX32 R9, R2, R0, 0x2, P6 ;  /* 0x0000000002097211 */ /* 0x000fe200030f16ff */
[----:B------:R-:W-:Y:S01]  /*cb70*/  IMAD R2, R77, 0x4, R20 ;  /* 0x000000044d027824 */ /* 0x000fe200078e0214 */
[----:B------:R-:W-:-:S04]  /*cb80*/  LEA R12, P6, R20, R3, 0x2 ;  /* 0x00000003140c7211 */ /* 0x000fc800078c10ff */
[-C--:B------:R-:W-:Y:S01]  /*cb90*/  LEA.HI.X.SX32 R13, R20, R0.reuse, 0x2, P6 ;  /* 0x00000000140d7211 */ /* 0x080fe200030f16ff */
[C---:B------:R-:W-:Y:S01]  /*cba0*/  IMAD R20, R77.reuse, 0x4, R2 ;  /* 0x000000044d147824 */ /* 0x040fe200078e0202 */
[-C--:B------:R-:W-:Y:S01]  /*cbb0*/  LEA R16, P6, R2, R3.reuse, 0x2 ;  /* 0x0000000302107211 */ /* 0x080fe200078c10ff */
[----:B------:R1:W-:Y:S01]  /*cbc0*/  @P5 STG.E [R4.64], R53 ;  /* 0x0000003504005986 */ /* 0x0003e2000c10190e */
[----:B------:R-:W-:Y:S02]  /*cbd0*/  ISETP.LT.AND P2, PT, R36, c[0x0][0x17c], !P0 ;  /* 0x00005f0024007a0c */ /* 0x000fe40004741270 */
[----:B------:R-:W-:Y:S01]  /*cbe0*/  LEA.HI.X.SX32 R17, R2, R0, 0x2, P6 ;  /* 0x0000000002117211 */ /* 0x000fe200030f16ff */
[----:B------:R-:W-:Y:S01]  /*cbf0*/  IMAD R2, R77, 0x4, R20 ;  /* 0x000000044d027824 */ /* 0x000fe200078e0214 */
[----:B------:R1:W-:Y:S02]  /*cc00*/  @P4 STG.E [R8.64], R57 ;  /* 0x0000003908004986 */ /* 0x0003e4000c10190e */
[----:B-1----:R-:W-:-:S04]  /*cc10*/  LEA R4, P6, R20, R3, 0x2 ;  /* 0x0000000314047211 */ /* 0x002fc800078c10ff */
[-C--:B------:R-:W-:Y:S01]  /*cc20*/  LEA.HI.X.SX32 R5, R20, R0.reuse, 0x2, P6 ;  /* 0x0000000014057211 */ /* 0x080fe200030f16ff */
[C---:B------:R-:W-:Y:S01]  /*cc30*/  IMAD R20, R77.reuse, 0x4, R2 ;  /* 0x000000044d147824 */ /* 0x040fe200078e0202 */
[C---:B------:R-:W-:Y:S01]  /*cc40*/  LEA R8, P6, R2.reuse, R3, 0x2 ;  /* 0x0000000302087211 */ /* 0x040fe200078c10ff */
[----:B------:R1:W-:Y:S03]  /*cc50*/  @P3 STG.E [R12.64], R61 ;  /* 0x0000003d0c003986 */ /* 0x0003e6000c10190e */
[----:B------:R-:W-:Y:S02]  /*cc60*/  LEA.HI.X.SX32 R9, R2, R0, 0x2, P6 ;  /* 0x0000000002097211 */ /* 0x000fe400030f16ff */
[----:B---3--:R-:W-:Y:S01]  /*cc70*/  ISETP.LT.AND P5, PT, R32, c[0x0][0x17c], !P0 ;  /* 0x00005f0020007a0c */ /* 0x008fe200047a1270 */
[----:B------:R-:W-:Y:S01]  /*cc80*/  IMAD R2, R77, 0x4, R20 ;  /* 0x000000044d027824 */ /* 0x000fe200078e0214 */
[----:B------:R-:W3:Y:S01]  /*cc90*/  LDL.LU R32, [R1+0xd8] ;  /* 0x0000d80001207983 */ /* 0x000ee20000300800 */
[----:B----4-:R-:W-:-:S03]  /*cca0*/  ISETP.LT.AND P4, PT, R29, c[0x0][0x17c], !P0 ;  /* 0x00005f001d007a0c */ /* 0x010fc60004781270 */
[----:B------:R-:W4:Y:S01]  /*ccb0*/  LDL.LU R29, [R1+0xd4] ;  /* 0x0000d400011d7983 */ /* 0x000f220000300800 */
[C---:B-1----:R-:W-:Y:S02]  /*ccc0*/  LEA R12, P6, R20.reuse, R3, 0x2 ;  /* 0x00000003140c7211 */ /* 0x042fe400078c10ff */
[----:B-----5:R-:W-:Y:S02]  /*ccd0*/  ISETP.LT.AND P3, PT, R21, c[0x0][0x17c], !P0 ;  /* 0x00005f0015007a0c */ /* 0x020fe40004761270 */
[----:B------:R-:W5:Y:S01]  /*cce0*/  LDL.LU R21, [R1+0xd0] ;  /* 0x0000d00001157983 */ /* 0x000f620000300800 */
[----:B------:R-:W-:-:S03]  /*ccf0*/  LEA.HI.X.SX32 R13, R20, R0, 0x2, P6 ;  /* 0x00000000140d7211 */ /* 0x000fc600030f16ff */
[----:B------:R1:W-:Y:S04]  /*cd00*/  @P2 STG.E [R16.64], R65 ;  /* 0x0000004110002986 */ /* 0x0003e8000c10190e */
[----:B------:R-:W-:Y:S01]  /*cd10*/  @P1 STG.E [R4.64], R6 ;  /* 0x0000000604001986 */ /* 0x000fe2000c10190e */
[----:B-1----:R-:W-:-:S03]  /*cd20*/  LEA R16, P6, R2, R3, 0x2 ;  /* 0x0000000302107211 */ /* 0x002fc600078c10ff */
[----:B------:R1:W-:Y:S01]  /*cd30*/  @P5 STG.E [R8.64], R10 ;  /* 0x0000000a08005986 */ /* 0x0003e2000c10190e */
[----:B------:R-:W-:Y:S02]  /*cd40*/  ISETP.LT.AND P2, PT, R28, c[0x0][0x17c], !P0 ;  /* 0x00005f001c007a0c */ /* 0x000fe40004741270 */
[----:B------:R-:W-:Y:S01]  /*cd50*/  LEA.HI.X.SX32 R17, R2, R0, 0x2, P6 ;  /* 0x0000000002117211 */ /* 0x000fe200030f16ff */
[----:B------:R-:W5:Y:S01]  /*cd60*/  LDL.LU R28, [R1+0xcc] ;  /* 0x0000cc00011c7983 */ /* 0x000f620000300800 */
[----:B------:R-:W-:-:S03]  /*cd70*/  ISETP.LT.AND P1, PT, R25, c[0x0][0x17c], !P0 ;  /* 0x00005f0019007a0c */ /* 0x000fc60004721270 */
[----:B------:R-:W-:Y:S04]  /*cd80*/  @P4 STG.E [R12.64], R14 ;  /* 0x0000000e0c004986 */ /* 0x000fe8000c10190e */
[----:B------:R-:W5:Y:S04]  /*cd90*/  LDL.LU R25, [R1+0xc8] ;  /* 0x0000c80001197983 */ /* 0x000f680000300800 */
[----:B------:R1:W-:Y:S01]  /*cda0*/  @P3 STG.E [R16.64], R18 ;  /* 0x0000001210003986 */ /* 0x0003e2000c10190e */
[----:B--2---:R-:W-:-:S03]  /*cdb0*/  ISETP.LT.AND P5, PT, R24, c[0x0][0x17c], !P0 ;  /* 0x00005f0018007a0c */ /* 0x004fc600047a1270 */
[----:B------:R-:W2:Y:S04]  /*cdc0*/  LDL.LU R24, [R1+0xc4] ;  /* 0x0000c40001187983 */ /* 0x000ea80000300800 */
[----:B-1----:R-:W2:Y:S04]  /*cdd0*/  LDL.LU R10, [R1+0xc0] ;  /* 0x0000c000010a7983 */ /* 0x002ea80000300800 */
[----:B------:R-:W2:Y:S01]  /*cde0*/  LDL.LU R18, [R1+0xbc] ;  /* 0x0000bc0001127983 */ /* 0x000ea20000300800 */
[----:B------:R-:W-:-:S04]  /*cdf0*/  IMAD R20, R77, 0x4, R2 ;  /* 0x000000044d147824 */ /* 0x000fc800078e0202 */
[----:B------:R-:W-:Y:S01]  /*ce00*/  IMAD R2, R77, 0x4, R20 ;  /* 0x000000044d027824 */ /* 0x000fe200078e0214 */
[----:B------:R-:W-:-:S03]  /*ce10*/  LEA R4, P6, R20, R3, 0x2 ;  /* 0x0000000314047211 */ /* 0x000fc600078c10ff */
[----:B------:R-:W-:Y:S01]  /*ce20*/  IMAD R6, R77, 0x4, R2 ;  /* 0x000000044d067824 */ /* 0x000fe200078e0202 */
[----:B------:R-:W-:Y:S02]  /*ce30*/  LEA.HI.X.SX32 R5, R20, R0, 0x2, P6 ;  /* 0x0000000014057211 */ /* 0x000fe400030f16ff */
[----:B------:R-:W-:-:S04]  /*ce40*/  LEA R8, P6, R2, R3, 0x2 ;  /* 0x0000000302087211 */ /* 0x000fc800078c10ff */
[----:B------:R-:W-:Y:S01]  /*ce50*/  LEA.HI.X.SX32 R9, R2, R0, 0x2, P6 ;  /* 0x0000000002097211 */ /* 0x000fe200030f16ff */
[----:B------:R-:W-:Y:S01]  /*ce60*/  IMAD R2, R77, 0x4, R6 ;  /* 0x000000044d027824 */ /* 0x000fe200078e0206 */
[----:B------:R-:W-:-:S04]  /*ce70*/  LEA R12, P6, R6, R3, 0x2 ;  /* 0x00000003060c7211 */ /* 0x000fc800078c10ff */
[-C--:B------:R-:W-:Y:S01]  /*ce80*/  LEA.HI.X.SX32 R13, R6, R0.reuse, 0x2, P6 ;  /* 0x00000000060d7211 */ /* 0x080fe200030f16ff */
[C---:B------:R-:W-:Y:S01]  /*ce90*/  IMAD R6, R77.reuse, 0x4, R2 ;  /* 0x000000044d067824 */ /* 0x040fe200078e0202 */
[CC--:B------:R-:W-:Y:S01]  /*cea0*/  LEA R16, P6, R2.reuse, R3.reuse, 0x2 ;  /* 0x0000000302107211 */ /* 0x0c0fe200078c10ff */
[----:B------:R1:W-:Y:S03]  /*ceb0*/  @P2 STG.E [R4.64], R22 ;  /* 0x0000001604002986 */ /* 0x0003e6000c10190e */
[----:B------:R-:W-:Y:S01]  /*cec0*/  LEA.HI.X.SX32 R17, R2, R0, 0x2, P6 ;  /* 0x0000000002117211 */ /* 0x000fe200030f16ff */
[----:B------:R-:W-:Y:S01]  /*ced0*/  IMAD R2, R77, 0x4, R6 ;  /* 0x000000044d027824 */ /* 0x000fe200078e0206 */
[----:B------:R4:W-:Y:S01]  /*cee0*/  @P1 STG.E [R8.64], R26 ;  /* 0x0000001a08001986 */ /* 0x0009e2000c10190e */
[----:B-1----:R-:W-:Y:S02]  /*cef0*/  LEA R4, P6, R6, R3, 0x2 ;  /* 0x0000000306047211 */ /* 0x002fe400078c10ff */
[----:B---3--:R-:W-:-:S02]  /*cf00*/  ISETP.LT.AND P4, PT, R32, c[0x0][0x17c], !P0 ;  /* 0x00005f0020007a0c */ /* 0x008fc40004781270 */
[-C--:B------:R-:W-:Y:S02]  /*cf10*/  LEA.HI.X.SX32 R5, R6, R0.reuse, 0x2, P6 ;  /* 0x0000000006057211 */ /* 0x080fe400030f16ff */
[----:B----4-:R-:W-:Y:S02]  /*cf20*/  ISETP.LT.AND P3, PT, R29, c[0x0][0x17c], !P0 ;  /* 0x00005f001d007a0c */ /* 0x010fe40004761270 */
[C---:B------:R-:W-:Y:S02]  /*cf30*/  LEA R8, P6, R2.reuse, R3, 0x2 ;  /* 0x0000000302087211 */ /* 0x040fe400078c10ff */
[----:B-----5:R-:W-:Y:S02]  /*cf40*/  ISETP.LT.AND P2, PT, R21, c[0x0][0x17c], !P0 ;  /* 0x00005f0015007a0c */ /* 0x020fe40004741270 */
[----:B------:R-:W3:Y:S01]  /*cf50*/  LDL.LU R21, [R1+0xb8] ;  /* 0x0000b80001157983 */ /* 0x000ee20000300800 */
[----:B------:R-:W-:-:S03]  /*cf60*/  LEA.HI.X.SX32 R9, R2, R0, 0x2, P6 ;  /* 0x0000000002097211 */ /* 0x000fc600030f16ff */
[----:B------:R1:W-:Y:S04]  /*cf70*/  @P5 STG.E [R12.64], R30 ;  /* 0x0000001e0c005986 */ /* 0x0003e8000c10190e */
[----:B------:R-:W4:Y:S04]  /*cf80*/  LDL.LU R20, [R1+0xb4] ;  /* 0x0000b40001147983 */ /* 0x000f280000300800 */
[----:B------:R5:W-:Y:S04]  /*cf90*/  @P4 STG.E [R16.64], R34 ;  /* 0x0000002210004986 */ /* 0x000be8000c10190e */
[----:B------:R-:W4:Y:S04]  /*cfa0*/  LDL.LU R14, [R1+0xb0] ;  /* 0x0000b000010e7983 */ /* 0x000f280000300800 */
[----:B------:R1:W-:Y:S04]  /*cfb0*/  @P3 STG.E [R4.64], R38 ;  /* 0x0000002604003986 */ /* 0x0003e8000c10190e */
[----:B------:R-:W4:Y:S04]  /*cfc0*/  LDL.LU R22, [R1+0xac] ;  /* 0x0000ac0001167983 */ /* 0x000f280000300800 */
[----:B------:R1:W-:Y:S01]  /*cfd0*/  @P2 STG.E [R8.64], R42 ;  /* 0x0000002a08002986 */ /* 0x0003e2000c10190e */
[----:B--2---:R-:W-:-:S03]  /*cfe0*/  ISETP.LT.AND P3, PT, R10, c[0x0][0x17c], !P0 ;  /* 0x00005f000a007a0c */ /* 0x004fc60004761270 */
[----:B------:R-:W2:Y:S01]  /*cff0*/  LDL.LU R10, [R1+0xa8] ;  /* 0x0000a800010a7983 */ /* 0x000ea20000300800 */
[----:B------:R-:W-:-:S03]  /*d000*/  ISETP.LT.AND P2, PT, R18, c[0x0][0x17c], !P0 ;  /* 0x00005f0012007a0c */ /* 0x000fc60004741270 */
[----:B------:R-:W2:Y:S01]  /*d010*/  LDL.LU R18, [R1+0xa4] ;  /* 0x0000a40001127983 */ /* 0x000ea20000300800 */
[----:B------:R-:W-:-:S04]  /*d020*/  IMAD R6, R77, 0x4, R2 ;  /* 0x000000044d067824 */ /* 0x000fc800078e0202 */
[C---:B------:R-:W-:Y:S01]  /*d030*/  IMAD R2, R77.reuse, 0x4, R6 ;  /* 0x000000044d027824 */ /* 0x040fe200078e0206 */
[-C--:B-1----:R-:W-:Y:S02]  /*d040*/  LEA R12, P6, R6, R3.reuse, 0x2 ;  /* 0x00000003060c7211 */ /* 0x082fe400078c10ff */
[----:B------:R-:W-:Y:S02]  /*d050*/  ISETP.LT.AND P1, PT, R28, c[0x0][0x17c], !P0 ;  /* 0x00005f001c007a0c */ /* 0x000fe40004721270 */
[-C--:B------:R-:W-:Y:S01]  /*d060*/  LEA.HI.X.SX32 R13, R6, R0.reuse, 0x2, P6 ;  /* 0x00000000060d7211 */ /* 0x080fe200030f16ff */
[----:B------:R-:W-:Y:S01]  /*d070*/  IMAD R6, R77, 0x4, R2 ;  /* 0x000000044d067824 */ /* 0x000fe200078e0202 */
[CC--:B-----5:R-:W-:Y:S02]  /*d080*/  LEA R16, P6, R2.reuse, R3.reuse, 0x2 ;  /* 0x0000000302107211 */ /* 0x0e0fe400078c10ff */
        /* <DEDUP_REMOVED lines=11> */
[----:B------:R5:W-:Y:S01]  /*d140*/  @P5 STG.E [R16.64], R50 ;  /* 0x0000003210005986 */ /* 0x000be2000c10190e */
[----:B-1----:R-:W-:-:S04]  /*d150*/  LEA R12, P6, R6, R3, 0x2 ;  /* 0x00000003060c7211 */ /* 0x002fc800078c10ff */
[-C--:B------:R-:W-:Y:S02]  /*d160*/  LEA.HI.X.SX32 R13, R6, R0.reuse, 0x2, P6 ;  /* 0x00000000060d7211 */ /* 0x080fe400030f16ff */
[C---:B-----5:R-:W-:Y:S02]  /*d170*/  LEA R16, P6, R2.reuse, R3, 0x2 ;  /* 0x0000000302107211 */ /* 0x060fe400078c10ff */
[----:B------:R1:W-:Y:S02]  /*d180*/  @P4 STG.E [R4.64], R54 ;  /* 0x0000003604004986 */ /* 0x0003e4000c10190e */
[----:B------:R-:W-:Y:S02]  /*d190*/  LEA.HI.X.SX32 R17, R2, R0, 0x2, P6 ;  /* 0x0000000002117211 */ /* 0x000fe400030f16ff */
[----:B---3--:R-:W-:Y:S02]  /*d1a0*/  ISETP.LT.AND P1, PT, R21, c[0x0][0x17c], !P0 ;  /* 0x00005f0015007a0c */ /* 0x008fe40004721270 */
[----:B------:R-:W3:Y:S04]  /*d1b0*/  LDL.LU R21, [R1+0xa0] ;  /* 0x0000a00001157983 */ /* 0x000ee80000300800 */
[----:B------:R5:W-:Y:S01]  /*d1c0*/  @P3 STG.E [R8.64], R58 ;  /* 0x0000003a08003986 */ /* 0x000be2000c10190e */
[----:B----4-:R-:W-:-:S03]  /*d1d0*/  ISETP.LT.AND P5, PT, R20, c[0x0][0x17c], !P0 ;  /* 0x00005f0014007a0c */ /* 0x010fc600047a1270 */
[----:B------:R-:W4:Y:S04]  /*d1e0*/  LDL.LU R20, [R1+0x9c] ;  /* 0x00009c0001147983 */ /* 0x000f280000300800 */
[----:B------:R1:W-:Y:S01]  /*d1f0*/  @P2 STG.E [R12.64], R62 ;  /* 0x0000003e0c002986 */ /* 0x0003e2000c10190e */
[----:B------:R-:W-:-:S03]  /*d200*/  ISETP.LT.AND P4, PT, R14, c[0x0][0x17c], !P0 ;  /* 0x00005f000e007a0c */ /* 0x000fc60004781270 */
[----:B------:R-:W4:Y:S04]  /*d210*/  LDL.LU R14, [R1+0x98] ;  /* 0x00009800010e7983 */ /* 0x000f280000300800 */
[----:B------:R1:W-:Y:S01]  /*d220*/  @P1 STG.E [R16.64], R66 ;  /* 0x0000004210001986 */ /* 0x0003e2000c10190e */
[----:B------:R-:W-:-:S03]  /*d230*/  ISETP.LT.AND P3, PT, R22, c[0x0][0x17c], !P0 ;  /* 0x00005f0016007a0c */ /* 0x000fc60004761270 */
[----:B------:R-:W4:Y:S01]  /*d240*/  LDL.LU R22, [R1+0x94] ;  /* 0x0000940001167983 */ /* 0x000f220000300800 */
[----:B--2---:R-:W-:-:S03]  /*d250*/  ISETP.LT.AND P2, PT, R10, c[0x0][0x17c], !P0 ;  /* 0x00005f000a007a0c */ /* 0x004fc60004741270 */
[----:B------:R-:W2:Y:S01]  /*d260*/  LDL.LU R10, [R1+0x90] ;  /* 0x00009000010a7983 */ /* 0x000ea20000300800 */
[----:B------:R-:W-:-:S03]  /*d270*/  ISETP.LT.AND P1, PT, R18, c[0x0][0x17c], !P0 ;  /* 0x00005f0012007a0c */ /* 0x000fc60004721270 */
[----:B------:R-:W2:Y:S01]  /*d280*/  LDL.LU R18, [R1+0x8c] ;  /* 0x00008c0001127983 */ /* 0x000ea20000300800 */
[----:B------:R-:W-:-:S04]  /*d290*/  IMAD R6, R77, 0x4, R2 ;  /* 0x000000044d067824 */ /* 0x000fc800078e0202 */
[----:B------:R-:W-:Y:S01]  /*d2a0*/  IMAD R2, R77, 0x4, R6 ;  /* 0x000000044d027824 */ /* 0x000fe200078e0206 */
[----:B-1----:R-:W-:-:S04]  /*d2b0*/  LEA R4, P6, R6, R3, 0x2 ;  /* 0x0000000306047211 */ /* 0x002fc800078c10ff */
[----:B------:R-:W-:Y:S01]  /*d2c0*/  LEA.HI.X.SX32 R5, R6, R0, 0x2, P6 ;  /* 0x0000000006057211 */ /* 0x000fe200030f16ff */
[----:B------:R-:W-:Y:S01]  /*d2d0*/  IMAD R6, R77, 0x4, R2 ;  /* 0x000000044d067824 */ /* 0x000fe200078e0202 */
[----:B-----5:R-:W-:-:S04]  /*d2e0*/  LEA R8, P6, R2, R3, 0x2 ;  /* 0x0000000302087211 */ /* 0x020fc800078c10ff */
        /* <DEDUP_REMOVED lines=9> */
[----:B-1----:R-:W-:-:S04]  /*d380*/  LEA R4, P6, R6, R3, 0x2 ;  /* 0x0000000306047211 */ /* 0x002fc800078c10ff */
[-C--:B------:R-:W-:Y:S02]  /*d390*/  LEA.HI.X.SX32 R5, R6, R0.reuse, 0x2, P6 ;  /* 0x0000000006057211 */ /* 0x080fe400030f16ff */
[C---:B------:R-:W-:Y:S01]  /*d3a0*/  LEA R6, P6, R2.reuse, R3, 0x2 ;  /* 0x0000000302067211 */ /* 0x040fe200078c10ff */
[----:B------:R-:W-:Y:S03]  /*d3b0*/  @P4 STG.E [R8.64], R11 ;  /* 0x0000000b08004986 */ /* 0x000fe6000c10190e */
[----:B------:R-:W-:Y:S02]  /*d3c0*/  LEA.HI.X.SX32 R7, R2, R0, 0x2, P6 ;  /* 0x0000000002077211 */ /* 0x000fe400030f16ff */
[----:B---3--:R-:W-:Y:S01]  /*d3d0*/  ISETP.LT.AND P5, PT, R21, c[0x0][0x17c], !P0 ;  /* 0x00005f0015007a0c */ /* 0x008fe200047a1270 */
[----:B------:R-:W-:Y:S04]  /*d3e0*/  @P3 STG.E [R12.64], R15 ;  /* 0x0000000f0c003986 */ /* 0x000fe8000c10190e */
[----:B------:R-:W3:Y:S01]  /*d3f0*/  LDL.LU R21, [R1+0x88] ;  /* 0x0000880001157983 */ /* 0x000ee20000300800 */
[----:B----4-:R-:W-:-:S03]  /*d400*/  ISETP.LT.AND P4, PT, R20, c[0x0][0x17c], !P0 ;  /* 0x00005f0014007a0c */ /* 0x010fc60004781270 */
[----:B------:R1:W-:Y:S04]  /*d410*/  @P2 STG.E [R16.64], R19 ;  /* 0x0000001310002986 */ /* 0x0003e8000c10190e */
[----:B------:R-:W4:Y:S01]  /*d420*/  LDL.LU R20, [R1+0x84] ;  /* 0x0000840001147983 */ /* 0x000f220000300800 */
[----:B------:R-:W-:-:S03]  /*d430*/  ISETP.LT.AND P3, PT, R14, c[0x0][0x17c], !P0 ;  /* 0x00005f000e007a0c */ /* 0x000fc60004761270 */
[----:B------:R5:W-:Y:S04]  /*d440*/  @P1 STG.E [R4.64], R23 ;  /* 0x0000001704001986 */ /* 0x000be8000c10190e */
[----:B------:R-:W4:Y:S04]  /*d450*/  LDL.LU R14, [R1+0x80] ;  /* 0x00008000010e7983 */ /* 0x000f280000300800 */
[----:B------:R2:W-:Y:S04]  /*d460*/  @P5 STG.E [R6.64], R27 ;  /* 0x0000001b06005986 */ /* 0x0005e8000c10190e */
[----:B-1----:R-:W4:Y:S01]  /*d470*/  LDL.LU R19, [R1+0x7c] ;  /* 0x00007c0001137983 */ /* 0x002f220000300800 */
[----:B--2---:R-:W-:-:S03]  /*d480*/  ISETP.LT.AND P5, PT, R18, c[0x0][0x17c], !P0 ;  /* 0x00005f0012007a0c */ /* 0x004fc600047a1270 */
[----:B------:R-:W2:Y:S01]  /*d490*/  LDL.LU R18, [R1+0x78] ;  /* 0x0000780001127983 */ /* 0x000ea20000300800 */
[----:B------:R-:W-:-:S04]  /*d4a0*/  IMAD R9, R77, 0x4, R2 ;  /* 0x000000044d097824 */ /* 0x000fc800078e0202 */
[----:B------:R-:W-:Y:S01]  /*d4b0*/  IMAD R2, R77, 0x4, R9 ;  /* 0x000000044d027824 */ /* 0x000fe200078e0209 */
[-C--:B------:R-:W-:Y:S02]  /*d4c0*/  LEA R8, P6, R9, R3.reuse, 0x2 ;  /* 0x0000000309087211 */ /* 0x080fe400078c10ff */
[----:B------:R-:W-:Y:S01]  /*d4d0*/  ISETP.LT.AND P1, PT, R10, c[0x0][0x17c], !P0 ;  /* 0x00005f000a007a0c */ /* 0x000fe20004721270 */
[----:B------:R-:W-:Y:S01]  /*d4e0*/  IMAD R12, R77, 0x4, R2 ;  /* 0x000000044d0c7824 */ /* 0x000fe200078e0202 */
[----:B------:R-:W-:Y:S02]  /*d4f0*/  LEA.HI.X.SX32 R9, R9, R0, 0x2, P6 ;  /* 0x0000000009097211 */ /* 0x000fe400030f16ff */
[----:B------:R-:W-:-:S04]  /*d500*/  LEA R10, P6, R2, R3, 0x2 ;  /* 0x00000003020a7211 */ /* 0x000fc800078c10ff */
[-C--:B------:R-:W-:Y:S01]  /*d510*/  LEA.HI.X.SX32 R11, R2, R0.reuse, 0x2, P6 ;  /* 0x00000000020b7211 */ /* 0x080fe200030f16ff */
[C---:B------:R-:W-:Y:S01]  /*d520*/  IMAD R2, R77.reuse, 0x4, R12 ;  /* 0x000000044d027824 */ /* 0x040fe200078e020c */
[-C--:B-----5:R-:W-:Y:S02]  /*d530*/  LEA R4, P6, R12, R3.reuse, 0x2 ;  /* 0x000000030c047211 */ /* 0x0a0fe400078c10ff */
[----:B------:R-:W-:Y:S02]  /*d540*/  ISETP.LT.AND P2, PT, R22, c[0x0][0x17c], !P0 ;  /* 0x00005f0016007a0c */ /* 0x000fe40004741270 */
[----:B------:R-:W-:Y:S01]  /*d550*/  LEA.HI.X.SX32 R5, R12, R0, 0x2, P6 ;  /* 0x000000000c057211 */ /* 0x000fe200030f16ff */
[----:B------:R-:W-:Y:S01]  /*d560*/  IMAD R12, R77, 0x4, R2 ;  /* 0x000000044d0c7824 */ /* 0x000fe200078e0202 */
[----:B------:R-:W-:-:S03]  /*d570*/  LEA R6, P6, R2, R3, 0x2 ;  /* 0x0000000302067211 */ /* 0x000fc600078c10ff */
[C---:B------:R-:W-:Y:S01]  /*d580*/  IMAD R13, R77.reuse, 0x4, R12 ;  /* 0x000000044d0d7824 */ /* 0x040fe200078e020c */
[----:B------:R-:W-:Y:S01]  /*d590*/  LEA.HI.X.SX32 R7, R2, R0, 0x2, P6 ;  /* 0x0000000002077211 */ /* 0x000fe200030f16ff */
[----:B------:R-:W-:Y:S02]  /*d5a0*/  @P4 STG.E [R8.64], R31 ;  /* 0x0000001f08004986 */ /* 0x000fe4000c10190e */
[C---:B------:R-:W-:Y:S02]  /*d5b0*/  IMAD R2, R77.reuse, 0x4, R13 ;  /* 0x000000044d027824 */ /* 0x040fe400078e020d */
[----:B------:R1:W-:Y:S02]  /*d5c0*/  @P3 STG.E [R10.64], R35 ;  /* 0x000000230a003986 */ /* 0x0003e4000c10190e */
[----:B------:R-:W-:Y:S02]  /*d5d0*/  IMAD R15, R77, 0x4, R2 ;  /* 0x000000044d0f7824 */ /* 0x000fe400078e0202 */
[----:B------:R5:W-:Y:S04]  /*d5e0*/  @P2 STG.E [R4.64], R39 ;  /* 0x0000002704002986 */ /* 0x000be8000c10190e */
[----:B------:R2:W-:Y:S01]  /*d5f0*/  @P1 STG.E [R6.64], R43 ;  /* 0x0000002b06001986 */ /* 0x0005e2000c10190e */
[----:B-1----:R-:W-:-:S02]  /*d600*/  LEA R10, P1, R13, R3, 0x2 ;  /* 0x000000030d0a7211 */ /* 0x002fc400078210ff */
[CC--:B------:R-:W-:Y:S02]  /*d610*/  LEA R8, P6, R12.reuse, R3.reuse, 0x2 ;  /* 0x000000030c087211 */ /* 0x0c0fe400078c10ff */
[-C--:B------:R-:W-:Y:S02]  /*d620*/  LEA.HI.X.SX32 R11, R13, R0.reuse, 0x2, P1 ;  /* 0x000000000d0b7211 */ /* 0x080fe400008f16ff */
[-C--:B-----5:R-:W-:Y:S01]  /*d630*/  LEA R4, P1, R15, R3.reuse, 0x2 ;  /* 0x000000030f047211 */ /* 0x0a0fe200078210ff */
[----:B------:R-:W-:Y:S01]  /*d640*/  IMAD R16, R77, 0x4, R15 ;  /* 0x000000044d107824 */ /* 0x000fe200078e020f */
[-C--:B------:R-:W-:Y:S02]  /*d650*/  LEA.HI.X.SX32 R9, R12, R0.reuse, 0x2, P6 ;  /* 0x000000000c097211 */ /* 0x080fe400030f16ff */
[----:B------:R-:W-:Y:S02]  /*d660*/  LEA R12, P6, R2, R3, 0x2 ;  /* 0x00000003020c7211 */ /* 0x000fe400078c10ff */
[----:B------:R-:W-:-:S02]  /*d670*/  LEA.HI.X.SX32 R5, R15, R0, 0x2, P1 ;  /* 0x000000000f057211 */ /* 0x000fc400008f16ff */
[----:B---3--:R-:W-:Y:S02]  /*d680*/  ISETP.LT.AND P4, PT, R21, c[0x0][0x17c], !P0 ;  /* 0x00005f0015007a0c */ /* 0x008fe40004781270 */
[-C--:B------:R-:W-:Y:S02]  /*d690*/  LEA.HI.X.SX32 R13, R2, R0.reuse, 0x2, P6 ;  /* 0x00000000020d7211 */ /* 0x080fe400030f16ff */
[----:B----4-:R-:W-:Y:S02]  /*d6a0*/  ISETP.LT.AND P3, PT, R20, c[0x0][0x17c], !P0 ;  /* 0x00005f0014007a0c */ /* 0x010fe40004761270 */
[----:B------:R-:W-:Y:S02]  /*d6b0*/  ISETP.LT.AND P2, PT, R14, c[0x0][0x17c], !P0 ;  /* 0x00005f000e007a0c */ /* 0x000fe40004741270 */
[CC--:B------:R-:W-:Y:S02]  /*d6c0*/  LEA R14, P6, R16.reuse, R3.reuse, 0x2 ;  /* 0x00000003100e7211 */ /* 0x0c0fe400078c10ff */
[----:B------:R-:W-:Y:S01]  /*d6d0*/  ISETP.LT.AND P1, PT, R19, c[0x0][0x17c], !P0 ;  /* 0x00005f0013007a0c */ /* 0x000fe20004721270 */
[----:B------:R-:W-:Y:S01]  /*d6e0*/  IMAD R17, R77, 0x4, R16 ;  /* 0x000000044d117824 */ /* 0x000fe200078e0210 */
[----:B------:R-:W-:Y:S01]  /*d6f0*/  LEA.HI.X.SX32 R15, R16, R0, 0x2, P6 ;  /* 0x00000000100f7211 */ /* 0x000fe200030f16ff */
[----:B------:R1:W-:Y:S04]  /*d700*/  @P5 STG.E [R8.64], R47 ;  /* 0x0000002f08005986 */ /* 0x0003e8000c10190e */
[----:B------:R1:W-:Y:S01]  /*d710*/  @P4 STG.E [R10.64], R51 ;  /* 0x000000330a004986 */ /* 0x0003e2000c10190e */
[----:B------:R-:W-:-:S03]  /*d720*/  LEA R2, P6, R17, R3, 0x2 ;  /* 0x0000000311027211 */ /* 0x000fc600078c10ff */
[----:B------:R1:W-:Y:S04]  /*d730*/  @P3 STG.E [R12.64], R55 ;  /* 0x000000370c003986 */ /* 0x0003e8000c10190e */
[----:B------:R1:W-:Y:S01]  /*d740*/  @P2 STG.E [R4.64], R59 ;  /* 0x0000003b04002986 */ /* 0x0003e2000c10190e */
[----:B------:R-:W-:-:S03]  /*d750*/  LEA.HI.X.SX32 R3, R17, R0, 0x2, P6 ;  /* 0x0000000011037211 */ /* 0x000fc600030f16ff */
[----:B------:R1:W-:Y:S01]  /*d760*/  @P1 STG.E [R14.64], R63 ;  /* 0x0000003f0e001986 */ /* 0x0003e2000c10190e */
[----:B--2---:R-:W-:-:S13]  /*d770*/  ISETP.LT.AND P0, PT, R18, c[0x0][0x17c], !P0 ;  /* 0x00005f0012007a0c */ /* 0x004fda0004701270 */
[----:B------:R-:W-:Y:S05]  /*d780*/  @!P0 EXIT ;  /* 0x000000000000894d */ /* 0x000fea0003800000 */
[----:B-1----:R-:W-:Y:S01]  /*d790*/  STG.E [R2.64], R67 ;  /* 0x0000004302007986 */ /* 0x002fe2000c10190e */
[----:B------:R-:W-:Y:S05]  /*d7a0*/  EXIT ;  /* 0x000000000000794d */ /* 0x000fea0003800000 */
.L_x_3:
[----:B------:R-:W-:-:S00]  /*d7b0*/  BRA `(.L_x_3) ;  /* 0xfffffff000007947 */ /* 0x000fc0000383ffff */
[----:B------:R-:W-:-:S00]  /*d7c0*/  NOP ;  /* 0x0000000000007918 */ /* 0x000fc00000000000 */
        /* <DEDUP_REMOVED lines=11> */
.L_x_4:


//--------------------- .nv.shared.matmul_kernel  --------------------------
	.section	.nv.shared.matmul_kernel,"aw",@nobits
	.sectionflags	@""
	.align	16
